	.target	sm_100a

	.elftype	@"ET_EXEC"


//--------------------- .note.nv.tkinfo           --------------------------
	.section	.note.nv.tkinfo,"",@"SHT_NOTE"
	.sectionflags	@"SHF_NOTE_NV_TKINFO"
	.tkinfo
        /*0018*/ 	.word	0x00000081
        /*0030*/ 	.string	""
        /*0030*/ 	.string	"ptxas-blackwell"
        /*0030*/ 	.string	"Cuda compilation tools, release 12.9, V12.9.86"
        /*0030*/ 	.string	"Build cuda_12.9.r12.9/compiler.36037853_0"
        /*0030*/ 	.string	"-v  -suppress-debug-info  -lineinfo  -arch sm_100a "



//--------------------- .note.nv.cuver            --------------------------
	.section	.note.nv.cuver,"",@"SHT_NOTE"
	.sectionflags	@"SHF_NOTE_NV_CUVER"
        /*0018*/ 	.short	0x0001
        /*001a*/ 	.short	0x0064
        /*001c*/ 	.short	0x0001
        /*001e*/ 	.short	0x0000
        /*0020*/ 	.short	0x0001
        /*0022*/ 	.short	0x0000


//--------------------- .nv.info                  --------------------------
	.section	.nv.info,"",@"SHT_CUDA_INFO"
	.align	4


	//----- nvinfo : EIATTR_REGCOUNT
	.align		4
        /*0000*/ 	.byte	0x04, 0x2f
        /*0002*/ 	.short	(.L_4 - .L_3)
	.align		4
.L_3:
        /*0004*/ 	.word	index@(gluon_tcgen05)
        /*0008*/ 	.word	0x00000047


	//----- nvinfo : EIATTR_FRAME_SIZE
	.align		4
.L_4:
        /*000c*/ 	.byte	0x04, 0x11
        /*000e*/ 	.short	(.L_6 - .L_5)
	.align		4
.L_5:
        /*0010*/ 	.word	index@($__internal_2_$__cuda_sm10x_tcgen05_guardrail_trap_unallocated_columns_being_dealloced)
        /*0014*/ 	.word	0x00000000


	//----- nvinfo : EIATTR_FRAME_SIZE
	.align		4
.L_6:
        /*0018*/ 	.byte	0x04, 0x11
        /*001a*/ 	.short	(.L_8 - .L_7)
	.align		4
.L_7:
        /*001c*/ 	.word	index@($__internal_1_$__cuda_sm10x_tcgen05_guardrail_trap_phase_invalid_during_alloc)
        /*0020*/ 	.word	0x00000000


	//----- nvinfo : EIATTR_FRAME_SIZE
	.align		4
.L_8:
        /*0024*/ 	.byte	0x04, 0x11
        /*0026*/ 	.short	(.L_10 - .L_9)
	.align		4
.L_9:
        /*0028*/ 	.word	index@($__internal_0_$__cuda_sm10x_tcgen05_guardrail_trap_col_being_dealloced_not_returned_by_alloc)
        /*002c*/ 	.word	0x00000000


	//----- nvinfo : EIATTR_FRAME_SIZE
	.align		4
.L_10:
        /*0030*/ 	.byte	0x04, 0x11
        /*0032*/ 	.short	(.L_12 - .L_11)
	.align		4
.L_11:
        /*0034*/ 	.word	index@(gluon_tcgen05)
        /*0038*/ 	.word	0x00000000


	//----- nvinfo : EIATTR_MIN_STACK_SIZE
	.align		4
.L_12:
        /*003c*/ 	.byte	0x04, 0x12
        /*003e*/ 	.short	(.L_14 - .L_13)
	.align		4
.L_13:
        /*0040*/ 	.word	index@(gluon_tcgen05)
        /*0044*/ 	.word	0x00000000
.L_14:


//--------------------- .nv.info.gluon_tcgen05    --------------------------
	.section	.nv.info.gluon_tcgen05,"",@"SHT_CUDA_INFO"
	.sectionflags	@""
	.align	4


	//----- nvinfo : EIATTR_CUDA_API_VERSION
	.align		4
        /*0000*/ 	.byte	0x04, 0x37
        /*0002*/ 	.short	(.L_16 - .L_15)
.L_15:
        /*0004*/ 	.word	0x00000081


	//----- nvinfo : EIATTR_KPARAM_INFO
	.align		4
.L_16:
        /*0008*/ 	.byte	0x04, 0x17
        /*000a*/ 	.short	(.L_18 - .L_17)
.L_17:
        /*000c*/ 	.word	0x00000000
        /*0010*/ 	.short	0x000a
        /*0012*/ 	.short	0x0048
        /*0014*/ 	.byte	0x00, 0xf4, 0x21, 0x00


	//----- nvinfo : EIATTR_KPARAM_INFO
	.align		4
.L_18:
        /*0018*/ 	.byte	0x04, 0x17
        /*001a*/ 	.short	(.L_20 - .L_19)
.L_19:
        /*001c*/ 	.word	0x00000000
        /*0020*/ 	.short	0x0009
        /*0022*/ 	.short	0x0040
        /*0024*/ 	.byte	0x00, 0xf4, 0x21, 0x00


	//----- nvinfo : EIATTR_KPARAM_INFO
	.align		4
.L_20:
        /*0028*/ 	.byte	0x04, 0x17
        /*002a*/ 	.short	(.L_22 - .L_21)
.L_21:
        /*002c*/ 	.word	0x00000000
        /*0030*/ 	.short	0x0008
        /*0032*/ 	.short	0x0038
        /*0034*/ 	.byte	0x00, 0xf0, 0x21, 0x00


	//----- nvinfo : EIATTR_KPARAM_INFO
	.align		4
.L_22:
        /*0038*/ 	.byte	0x04, 0x17
        /*003a*/ 	.short	(.L_24 - .L_23)
.L_23:
        /*003c*/ 	.word	0x00000000
        /*0040*/ 	.short	0x0007
        /*0042*/ 	.short	0x0030
        /*0044*/ 	.byte	0x00, 0xf0, 0x21, 0x00


	//----- nvinfo : EIATTR_KPARAM_INFO
	.align		4
.L_24:
        /*0048*/ 	.byte	0x04, 0x17
        /*004a*/ 	.short	(.L_26 - .L_25)
.L_25:
        /*004c*/ 	.word	0x00000000
        /*0050*/ 	.short	0x0006
        /*0052*/ 	.short	0x0028
        /*0054*/ 	.byte	0x00, 0xf0, 0x21, 0x00


	//----- nvinfo : EIATTR_KPARAM_INFO
	.align		4
.L_26:
        /*0058*/ 	.byte	0x04, 0x17
        /*005a*/ 	.short	(.L_28 - .L_27)
.L_27:
        /*005c*/ 	.word	0x00000000
        /*0060*/ 	.short	0x0005
        /*0062*/ 	.short	0x0020
        /*0064*/ 	.byte	0x00, 0xf0, 0x11, 0x00


	//----- nvinfo : EIATTR_KPARAM_INFO
	.align		4
.L_28:
        /*0068*/ 	.byte	0x04, 0x17
        /*006a*/ 	.short	(.L_30 - .L_29)
.L_29:
        /*006c*/ 	.word	0x00000000
        /*0070*/ 	.short	0x0004
        /*0072*/ 	.short	0x001c
        /*0074*/ 	.byte	0x00, 0xf0, 0x11, 0x00


	//----- nvinfo : EIATTR_KPARAM_INFO
	.align		4
.L_30:
        /*0078*/ 	.byte	0x04, 0x17
        /*007a*/ 	.short	(.L_32 - .L_31)
.L_31:
        /*007c*/ 	.word	0x00000000
        /*0080*/ 	.short	0x0003
        /*0082*/ 	.short	0x0018
        /*0084*/ 	.byte	0x00, 0xf0, 0x11, 0x00


	//----- nvinfo : EIATTR_KPARAM_INFO
	.align		4
.L_32:
        /*0088*/ 	.byte	0x04, 0x17
        /*008a*/ 	.short	(.L_34 - .L_33)
.L_33:
        /*008c*/ 	.word	0x00000000
        /*0090*/ 	.short	0x0002
        /*0092*/ 	.short	0x0010
        /*0094*/ 	.byte	0x00, 0xf4, 0x21, 0x00


	//----- nvinfo : EIATTR_KPARAM_INFO
	.align		4
.L_34:
        /*0098*/ 	.byte	0x04, 0x17
        /*009a*/ 	.short	(.L_36 - .L_35)
.L_35:
        /*009c*/ 	.word	0x00000000
        /*00a0*/ 	.short	0x0001
        /*00a2*/ 	.short	0x0008
        /*00a4*/ 	.byte	0x00, 0xf4, 0x21, 0x00


	//----- nvinfo : EIATTR_KPARAM_INFO
	.align		4
.L_36:
        /*00a8*/ 	.byte	0x04, 0x17
        /*00aa*/ 	.short	(.L_38 - .L_37)
.L_37:
        /*00ac*/ 	.word	0x00000000
        /*00b0*/ 	.short	0x0000
        /*00b2*/ 	.short	0x0000
        /*00b4*/ 	.byte	0x00, 0xf4, 0x21, 0x00


	//----- nvinfo : EIATTR_AT_ENTRY_FRAGMENTS
	.align		4
.L_38:
        /*00b8*/ 	.byte	0x04, 0x4f
        /*00ba*/ 	.short	(.L_40 - .L_39)


	//   ....[0]....
.L_39:
        /*00bc*/ 	.word	0x00000004


	//----- nvinfo : EIATTR_RESERVED_SMEM_USED
	.align		4
.L_40:
        /*00c0*/ 	.byte	0x01, 0x41
	.zero		2


	//----- nvinfo : EIATTR_SPARSE_MMA_MASK
	.align		4
        /*00c4*/ 	.byte	0x03, 0x50
        /*00c6*/ 	.short	0x0000


	//----- nvinfo : EIATTR_TCGEN05_1CTA_USED
	.align		4
        /*00c8*/ 	.byte	0x01, 0x51
	.zero		2


	//----- nvinfo : EIATTR_MAXREG_COUNT
	.align		4
        /*00cc*/ 	.byte	0x03, 0x1b
        /*00ce*/ 	.short	0x00ff


	//----- nvinfo : EIATTR_NUM_BARRIERS
	.align		4
        /*00d0*/ 	.byte	0x02, 0x4c
        /*00d2*/ 	.byte	0x01
	.zero		1


	//----- nvinfo : EIATTR_INT_WARP_WIDE_INSTR_OFFSETS
	.align		4
        /*00d4*/ 	.byte	0x04, 0x31
        /*00d6*/ 	.short	(.L_42 - .L_41)


	//   ....[0]....
.L_41:
        /*00d8*/ 	.word	0x00001770


	//   ....[1]....
        /*00dc*/ 	.word	0x00001790


	//   ....[2]....
        /*00e0*/ 	.word	0x00001820


	//   ....[3]....
        /*00e4*/ 	.word	0x00001a10


	//   ....[4]....
        /*00e8*/ 	.word	0x00001a20


	//   ....[5]....
        /*00ec*/ 	.word	0x00001a70


	//   ....[6]....
        /*00f0*/ 	.word	0x00001a80


	//   ....[7]....
        /*00f4*/ 	.word	0x00001ea0


	//   ....[8]....
        /*00f8*/ 	.word	0x00001eb0


	//   ....[9]....
        /*00fc*/ 	.word	0x00002030


	//   ....[10]....
        /*0100*/ 	.word	0x00002080


	//   ....[11]....
        /*0104*/ 	.word	0x000020b0


	//   ....[12]....
        /*0108*/ 	.word	0x000020e0


	//   ....[13]....
        /*010c*/ 	.word	0x000025a0


	//   ....[14]....
        /*0110*/ 	.word	0x000025b0


	//   ....[15]....
        /*0114*/ 	.word	0x000028c0


	//   ....[16]....
        /*0118*/ 	.word	0x000028d0


	//   ....[17]....
        /*011c*/ 	.word	0x00002dc0


	//   ....[18]....
        /*0120*/ 	.word	0x00002e10


	//----- nvinfo : EIATTR_COOP_GROUP_MASK_REGIDS
	.align		4
.L_42:
        /*0124*/ 	.byte	0x04, 0x29
        /*0126*/ 	.short	(.L_44 - .L_43)


	//   ....[0]....
.L_43:
        /*0128*/ 	.word	0xffffffff


	//   ....[1]....
        /*012c*/ 	.word	0xffffffff


	//   ....[2]....
        /*0130*/ 	.word	0xffffffff


	//   ....[3]....
        /*0134*/ 	.word	0xffffffff


	//   ....[4]....
        /*0138*/ 	.word	0xffffffff


	//   ....[5]....
        /*013c*/ 	.word	0xffffffff


	//   ....[6]....
        /*0140*/ 	.word	0xffffffff


	//   ....[7]....
        /*0144*/ 	.word	0xffffffff


	//   ....[8]....
        /*0148*/ 	.word	0xffffffff


	//   ....[9]....
        /*014c*/ 	.word	0xffffffff


	//----- nvinfo : EIATTR_COOP_GROUP_INSTR_OFFSETS
	.align		4
.L_44:
        /*0150*/ 	.byte	0x04, 0x28
        /*0152*/ 	.short	(.L_46 - .L_45)


	//   ....[0]....
.L_45:
        /*0154*/ 	.word	0x00000050


	//   ....[1]....
        /*0158*/ 	.word	0x00000310


	//   ....[2]....
        /*015c*/ 	.word	0x00000500


	//   ....[3]....
        /*0160*/ 	.word	0x000009a0


	//   ....[4]....
        /*0164*/ 	.word	0x00000ae0


	//   ....[5]....
        /*0168*/ 	.word	0x00000fe0


	//   ....[6]....
        /*016c*/ 	.word	0x00001120


	//   ....[7]....
        /*0170*/ 	.word	0x00001610


	//   ....[8]....
        /*0174*/ 	.word	0x00002c50


	//   ....[9]....
        /*0178*/ 	.word	0x00002ec0


	//----- nvinfo : EIATTR_VRC_CTA_INIT_COUNT
	.align		4
.L_46:
        /*017c*/ 	.byte	0x02, 0x4a
        /*017e*/ 	.byte	0x80
	.zero		1


	//----- nvinfo : EIATTR_MBARRIER_INSTR_OFFSETS
	.align		4
        /*0180*/ 	.byte	0x04, 0x39
        /*0182*/ 	.short	(.L_48 - .L_47)


	//   ....[0]....
.L_47:
        /*0184*/ 	.word	0x00001840
        /*0188*/ 	.word	0x000000ff
        /*018c*/ 	.word	0x00018000
        /*0190*/ 	.short	0x0100
        /*0192*/ 	.byte	0x0a
	.zero		1


	//   ....[1]....
        /*0194*/ 	.word	0x00001850
        /*0198*/ 	.word	0x000000ff
        /*019c*/ 	.word	0x00018010
        /*01a0*/ 	.short	0x0100
        /*01a2*/ 	.byte	0x0a
	.zero		1


	//   ....[2]....
        /*01a4*/ 	.word	0x00001900
        /*01a8*/ 	.word	0x000000ff
        /*01ac*/ 	.word	0x00018008
        /*01b0*/ 	.short	0x0100
        /*01b2*/ 	.byte	0x0a
	.zero		1


	//   ....[3]....
        /*01b4*/ 	.word	0x00001910
        /*01b8*/ 	.word	0x000000ff
        /*01bc*/ 	.word	0x00018018
        /*01c0*/ 	.short	0x0100
        /*01c2*/ 	.byte	0x0a
	.zero		1


	//   ....[4]....
        /*01c4*/ 	.word	0x00001b10
        /*01c8*/ 	.word	0x000000ff
        /*01cc*/ 	.word	0x00018000
        /*01d0*/ 	.short	0x010a
        /*01d2*/ 	.byte	0x0a
	.zero		1


	//   ....[5]....
        /*01d4*/ 	.word	0x00001f00
        /*01d8*/ 	.word	0x000000ff
        /*01dc*/ 	.word	0x00018010
        /*01e0*/ 	.short	0x010a
        /*01e2*/ 	.byte	0x0a
	.zero		1


	//   ....[6]....
        /*01e4*/ 	.word	0x00002160
        /*01e8*/ 	.word	0x000000ff
        /*01ec*/ 	.word	0x00018000
        /*01f0*/ 	.short	0x010a
        /*01f2*/ 	.byte	0x2a
	.zero		1


	//   ....[7]....
        /*01f4*/ 	.word	0x000025f0
        /*01f8*/ 	.word	0x000000ff
        /*01fc*/ 	.word	0x00018010
        /*0200*/ 	.short	0x010a
        /*0202*/ 	.byte	0x2a
	.zero		1


	//   ....[8]....
        /*0204*/ 	.word	0x000026c0
        /*0208*/ 	.word	0x000000ff
        /*020c*/ 	.word	0x00018000
        /*0210*/ 	.short	0x0108
        /*0212*/ 	.byte	0x0a
	.zero		1


	//   ....[9]....
        /*0214*/ 	.word	0x000026d0
        /*0218*/ 	.word	0x000000ff
        /*021c*/ 	.word	0x00018010
        /*0220*/ 	.short	0x0108
        /*0222*/ 	.byte	0x0a
	.zero		1


	//   ....[10]....
        /*0224*/ 	.word	0x00002720
        /*0228*/ 	.word	0x000000ff
        /*022c*/ 	.word	0x00018008
        /*0230*/ 	.short	0x0108
        /*0232*/ 	.byte	0x0a
	.zero		1


	//   ....[11]....
        /*0234*/ 	.word	0x00002730
        /*0238*/ 	.word	0x000000ff
        /*023c*/ 	.word	0x00018018
        /*0240*/ 	.short	0x0108
        /*0242*/ 	.byte	0x0a
	.zero		1


	//   ....[12]....
        /*0244*/ 	.word	0x00002ee0
        /*0248*/ 	.word	0x000000ff
        /*024c*/ 	.word	0x00018000
        /*0250*/ 	.short	0x010a
        /*0252*/ 	.byte	0x0a
	.zero		1


	//   ....[13]....
        /*0254*/ 	.word	0x00002f10
        /*0258*/ 	.word	0x000000ff
        /*025c*/ 	.word	0x00018010
        /*0260*/ 	.short	0x010a
        /*0262*/ 	.byte	0x0a
	.zero		1


	//   ....[14]....
        /*0264*/ 	.word	0x00002f40
        /*0268*/ 	.word	0x000000ff
        /*026c*/ 	.word	0x00018000
        /*0270*/ 	.short	0x010a
        /*0272*/ 	.byte	0x2a
	.zero		1


	//   ....[15]....
        /*0274*/ 	.word	0x00002f70
        /*0278*/ 	.word	0x000000ff
        /*027c*/ 	.word	0x00018010
        /*0280*/ 	.short	0x010a
        /*0282*/ 	.byte	0x2a
	.zero		1


	//----- nvinfo : EIATTR_NUM_MBARRIERS
	.align		4
.L_48:
        /*0284*/ 	.byte	0x03, 0x38
        /*0286*/ 	.short	0x0004


	//----- nvinfo : EIATTR_EXIT_INSTR_OFFSETS
	.align		4
        /*0288*/ 	.byte	0x04, 0x1c
        /*028a*/ 	.short	(.L_50 - .L_49)


	//   ....[0]....
.L_49:
        /*028c*/ 	.word	0x00002ed0


	//----- nvinfo : EIATTR_REQNTID
	.align		4
.L_50:
        /*0290*/ 	.byte	0x04, 0x10
        /*0292*/ 	.short	(.L_52 - .L_51)
.L_51:
        /*0294*/ 	.word	0x00000080
        /*0298*/ 	.word	0x00000001
        /*029c*/ 	.word	0x00000001


	//----- nvinfo : EIATTR_CRS_STACK_SIZE
	.align		4
.L_52:
        /*02a0*/ 	.byte	0x04, 0x1e
        /*02a2*/ 	.short	(.L_54 - .L_53)
.L_53:
        /*02a4*/ 	.word	0x00000000


	//----- nvinfo : EIATTR_CBANK_PARAM_SIZE
	.align		4
.L_54:
        /*02a8*/ 	.byte	0x03, 0x19
        /*02aa*/ 	.short	0x0050


	//----- nvinfo : EIATTR_PARAM_CBANK
	.align		4
        /*02ac*/ 	.byte	0x04, 0x0a
        /*02ae*/ 	.short	(.L_56 - .L_55)
	.align		4
.L_55:
        /*02b0*/ 	.word	index@(.nv.constant0.gluon_tcgen05)
        /*02b4*/ 	.short	0x0380
        /*02b6*/ 	.short	0x0050


	//----- nvinfo : EIATTR_SW_WAR
	.align		4
.L_56:
        /*02b8*/ 	.byte	0x04, 0x36
        /*02ba*/ 	.short	(.L_58 - .L_57)
.L_57:
        /*02bc*/ 	.word	0x00000008
.L_58:


//--------------------- .nv.compat                --------------------------
	.section	.nv.compat,"",@"SHT_CUDA_COMPAT_INFO"
	.align	4
        /*0000*/ 	.byte	0x02, 0x02, 0x02, 0x00, 0x02, 0x05, 0x05, 0x00, 0x02, 0x03, 0x03, 0x00, 0x02, 0x06, 0x01, 0x00


//--------------------- .nv.callgraph             --------------------------
	.section	.nv.callgraph,"",@"SHT_CUDA_CALLGRAPH"
	.align	4
	.sectionentsize	8
	.align		4
        /*0000*/ 	.word	0x00000000
	.align		4
        /*0004*/ 	.word	0xffffffff
	.align		4
        /*0008*/ 	.word	0x00000000
	.align		4
        /*000c*/ 	.word	0xfffffffe
	.align		4
        /*0010*/ 	.word	0x00000000
	.align		4
        /*0014*/ 	.word	0xfffffffd
	.align		4
        /*0018*/ 	.word	0x00000000
	.align		4
        /*001c*/ 	.word	0xfffffffc


//--------------------- .text.gluon_tcgen05       --------------------------
	.section	.text.gluon_tcgen05,"ax",@progbits
	.align	128
        .global         gluon_tcgen05
        .type           gluon_tcgen05,@function
        .size           gluon_tcgen05,(.L_x_77 - gluon_tcgen05)
        .other          gluon_tcgen05,@"STO_CUDA_ENTRY STV_DEFAULT"
gluon_tcgen05:
.text.gluon_tcgen05:
[----:B------:R-:W1:Y:S01]  /*0000*/  LDC R1, c[0x0][0x37c] ;  /* 0x0000df00ff017b82 */ /* 0x000e620000000800 */
[----:B------:R-:W2:Y:S02]  /*0010*/  S2R R0, SR_TID.X ;  /* 0x0000000000007919 */ /* 0x000ea40000002100 */
[----:B--2---:R-:W-:-:S13]  /*0020*/  ISETP.GE.U32.AND P2, PT, R0, 0x20, PT ;  /* 0x000000200000780c */ /* 0x004fda0003f46070 */
[----:B------:R-:W-:Y:S05]  /*0030*/  @P2 BRA `(.L_x_0) ;  /* 0x0000000000b82947 */ /* 0x000fea0003800000 */
[----:B------:R-:W2:Y:S01]  /*0040*/  S2UR UR6, SR_CgaCtaId ;  /* 0x00000000000679c3 */ /* 0x000ea20000008800 */
[----:B------:R-:W-:Y:S01]  /*0050*/  NOP ;  /* 0x0000000000007918 */ /* 0x000fe20000000000 */
[----:B------:R-:W-:Y:S02]  /*0060*/  UMOV UR4, 0x40 ;  /* 0x0000004000047882 */ /* 0x000fe40000000000 */
[----:B--2---:R-:W-:-:S09]  /*0070*/  ULEA UR4, UR6, UR4, 0x18 ;  /* 0x0000000406047291 */ /* 0x004fd2000f8ec0ff */
[----:B------:R-:W2:Y:S01]  /*0080*/  LDS.U8 R2, [UR4] ;  /* 0x00000004ff027984 */ /* 0x000ea20008000000 */
[----:B------:R-:W-:Y:S02]  /*0090*/  UMOV UR4, 0x400 ;  /* 0x0000040000047882 */ /* 0x000fe40000000000 */
[----:B------:R-:W-:Y:S01]  /*00a0*/  ULEA UR4, UR6, UR4, 0x18 ;  /* 0x0000000406047291 */ /* 0x000fe2000f8ec0ff */
[----:B--2---:R-:W-:-:S13]  /*00b0*/  ISETP.NE.AND P0, PT, R2, RZ, PT ;  /* 0x000000ff0200720c */ /* 0x004fda0003f05270 */
[----:B------:R-:W-:Y:S05]  /*00c0*/  @P0 BRA `(.L_x_1) ;  /* 0x00000000007c0947 */ /* 0x000fea0003800000 */
[----:B------:R-:W-:-:S13]  /*00d0*/  ELECT P0, URZ, PT ;  /* 0x0000000000ff782f */ /* 0x000fda0003800000 */
[----:B------:R-:W-:Y:S05]  /*00e0*/  @!P0 BRA `(.L_x_2) ;  /* 0x0000000000848947 */ /* 0x000fea0003800000 */
[----:B------:R-:W-:Y:S01]  /*00f0*/  UMOV UR5, 0x4 ;  /* 0x0000000400057882 */ /* 0x000fe20000000000 */
[----:B------:R-:W-:Y:S02]  /*0100*/  IMAD.MOV.U32 R5, RZ, RZ, 0x1 ;  /* 0x00000001ff057424 */ /* 0x000fe400078e00ff */
[----:B------:R-:W-:Y:S02]  /*0110*/  IMAD.MOV.U32 R3, RZ, RZ, 0xf ;  /* 0x0000000fff037424 */ /* 0x000fe400078e00ff */
[----:B------:R-:W-:Y:S04]  /*0120*/  DEPBAR.LE SB2, 0x36 ;  /* 0x0000ad800000791a */ /* 0x000fe80000000000 */
[----:B------:R-:W2:Y:S02]  /*0130*/  UTCATOMSWS.FIND_AND_SET.ALIGN UP0, UR5, UR5 ;  /* 0x00000005000575e3 */ /* 0x000ea40008000800 */
[----:B--2---:R-:W-:-:S04]  /*0140*/  PLOP3.LUT P0, PT, PT, PT, UP0, 0x80, 0x8 ;  /* 0x000000000008781c */ /* 0x004fc80003f0f008 */
[----:B------:R-:W-:-:S04]  /*0150*/  SEL R2, RZ, 0xffffffff, !P0 ;  /* 0xffffffffff027807 */ /* 0x000fc80004000000 */
[----:B------:R-:W-:Y:S01]  /*0160*/  ISETP.NE.AND P0, PT, R2, RZ, PT ;  /* 0x000000ff0200720c */ /* 0x000fe20003f05270 */
[----:B------:R-:W-:-:S12]  /*0170*/  IMAD.U32 R2, RZ, RZ, UR5 ;  /* 0x00000005ff027e24 */ /* 0x000fd8000f8e00ff */
[----:B------:R-:W-:Y:S05]  /*0180*/  @P0 BRA `(.L_x_3) ;  /* 0x0000000000240947 */ /* 0x000fea0003800000 */
.L_x_4:
[----:B------:R-:W-:Y:S05]  /*0190*/  NANOSLEEP 0x64 ;  /* 0x000000640000795d */ /* 0x000fea0003800000 */
[----:B------:R-:W-:-:S05]  /*01a0*/  UMOV UR5, 0x4 ;  /* 0x0000000400057882 */ /* 0x000fca0000000000 */
[----:B------:R-:W-:Y:S04]  /*01b0*/  DEPBAR.LE SB2, 0x36 ;  /* 0x0000ad800000791a */ /* 0x000fe80000000000 */
[----:B------:R-:W2:Y:S02]  /*01c0*/  UTCATOMSWS.FIND_AND_SET.ALIGN UP0, UR5, UR5 ;  /* 0x00000005000575e3 */ /* 0x000ea40008000800 */
[----:B--2---:R-:W-:-:S04]  /*01d0*/  PLOP3.LUT P0, PT, PT, PT, UP0, 0x80, 0x8 ;  /* 0x000000000008781c */ /* 0x004fc80003f0f008 */
[----:B------:R-:W-:-:S04]  /*01e0*/  SEL R2, RZ, 0xffffffff, !P0 ;  /* 0xffffffffff027807 */ /* 0x000fc80004000000 */
[----:B------:R-:W-:Y:S01]  /*01f0*/  ISETP.NE.AND P0, PT, R2, RZ, PT ;  /* 0x000000ff0200720c */ /* 0x000fe20003f05270 */
[----:B------:R-:W-:-:S12]  /*0200*/  IMAD.U32 R2, RZ, RZ, UR5 ;  /* 0x00000005ff027e24 */ /* 0x000fd8000f8e00ff */
[----:B------:R-:W-:Y:S05]  /*0210*/  @!P0 BRA `(.L_x_4) ;  /* 0xfffffffc00dc8947 */ /* 0x000fea000383ffff */
.L_x_3:
[C---:B------:R-:W-:Y:S01]  /*0220*/  VIADD R4, R2.reuse, 0x10 ;  /* 0x0000001002047836 */ /* 0x040fe20000000000 */
[----:B------:R-:W-:Y:S01]  /*0230*/  UMOV UR5, 0x50 ;  /* 0x0000005000057882 */ /* 0x000fe20000000000 */
[----:B------:R-:W-:Y:S01]  /*0240*/  SHF.L.U32 R3, R3, R2, RZ ;  /* 0x0000000203037219 */ /* 0x000fe200000006ff */
[----:B------:R-:W-:Y:S01]  /*0250*/  ULEA UR5, UR6, UR5, 0x18 ;  /* 0x0000000506057291 */ /* 0x000fe2000f8ec0ff */
[----:B------:R-:W-:Y:S01]  /*0260*/  IMAD.SHL.U32 R2, R2, 0x20, RZ ;  /* 0x0000002002027824 */ /* 0x000fe200078e00ff */
[----:B------:R-:W-:-:S04]  /*0270*/  SHF.L.U32 R4, R5, R4, RZ ;  /* 0x0000000405047219 */ /* 0x000fc800000006ff */
[----:B------:R-:W-:-:S05]  /*0280*/  LOP3.LUT R3, R4, R3, RZ, 0xfc, !PT ;  /* 0x0000000304037212 */ /* 0x000fca00078efcff */
[----:B------:R2:W-:Y:S04]  /*0290*/  ATOMS.OR RZ, [UR5], R3 ;  /* 0x00000003ffff798c */ /* 0x0005e8000b000005 */
[----:B------:R2:W-:Y:S01]  /*02a0*/  STS [UR4], R2 ;  /* 0x00000002ff007988 */ /* 0x0005e20008000804 */
[----:B------:R-:W-:Y:S05]  /*02b0*/  BRA `(.L_x_2) ;  /* 0x0000000000107947 */ /* 0x000fea0003800000 */
.L_x_1:
[----:B------:R-:W-:Y:S01]  /*02c0*/  IMAD.MOV.U32 R3, RZ, RZ, -0x1 ;  /* 0xffffffffff037424 */ /* 0x000fe200078e00ff */
[----:B------:R-:W-:-:S04]  /*02d0*/  MOV R2, 0x300 ;  /* 0x0000030000027802 */ /* 0x000fc80000000f00 */
[----:B------:R2:W-:Y:S03]  /*02e0*/  STS [UR4], R3 ;  /* 0x00000003ff007988 */ /* 0x0005e60008000804 */
[----:B-12---:R-:W-:Y:S05]  /*02f0*/  CALL.REL.NOINC `($__internal_1_$__cuda_sm10x_tcgen05_guardrail_trap_phase_invalid_during_alloc) ;  /* 0x0000002c00347944 */ /* 0x006fea0003c00000 */
.L_x_2:
[----:B------:R-:W-:Y:S05]  /*0300*/  WARPSYNC.ALL ;  /* 0x0000000000007948 */ /* 0x000fea0003800000 */
[----:B------:R-:W-:Y:S01]  /*0310*/  NOP ;  /* 0x0000000000007918 */ /* 0x000fe20000000000 */
.L_x_0:
[----:B------:R-:W3:Y:S08]  /*0320*/  S2UR UR4, SR_CgaCtaId ;  /* 0x00000000000479c3 */ /* 0x000ef00000008800 */
[----:B------:R-:W-:Y:S01]  /*0330*/  BAR.SYNC.DEFER_BLOCKING 0x0 ;  /* 0x0000000000007b1d */ /* 0x000fe20000010000 */
[----:B------:R-:W-:-:S05]  /*0340*/  LOP3.LUT R68, R0, 0x7f, RZ, 0xc0, !PT ;  /* 0x0000007f00447812 */ /* 0x000fca00078ec0ff */
[----:B------:R-:W-:Y:S02]  /*0350*/  UMOV UR10, 0x400 ;  /* 0x00000400000a7882 */ /* 0x000fe40000000000 */
[----:B--2---:R-:W2:Y:S08]  /*0360*/  LDC R3, c[0x0][0x398] ;  /* 0x0000e600ff037b82 */ /* 0x004eb00000000800 */
[----:B------:R-:W4:Y:S01]  /*0370*/  LDC R10, c[0x0][0x3a0] ;  /* 0x0000e800ff0a7b82 */ /* 0x000f220000000800 */
[----:B---3--:R-:W-:-:S07]  /*0380*/  ULEA UR10, UR4, UR10, 0x18 ;  /* 0x0000000a040a7291 */ /* 0x008fce000f8ec0ff */
[----:B------:R-:W3:Y:S02]  /*0390*/  S2UR UR7, SR_CTAID.Y ;  /* 0x00000000000779c3 */ /* 0x000ee40000002600 */
[----:B------:R-:W5:Y:S06]  /*03a0*/  LDS R4, [UR10] ;  /* 0x0000000aff047984 */ /* 0x000f6c0008000800 */
[----:B------:R-:W-:Y:S06]  /*03b0*/  BAR.SYNC.DEFER_BLOCKING 0x0 ;  /* 0x0000000000007b1d */ /* 0x000fec0000010000 */
[----:B------:R-:W-:Y:S05]  /*03c0*/  @P2 BRA `(.L_x_5) ;  /* 0x0000000000182947 */ /* 0x000fea0003800000 */
[----:B------:R-:W-:Y:S01]  /*03d0*/  ELECT P0, URZ, PT ;  /* 0x0000000000ff782f */ /* 0x000fe20003800000 */
[----:B------:R-:W-:Y:S01]  /*03e0*/  IMAD.MOV.U32 R2, RZ, RZ, 0x1 ;  /* 0x00000001ff027424 */ /* 0x000fe200078e00ff */
[----:B------:R-:W-:Y:S01]  /*03f0*/  UMOV UR5, 0x40 ;  /* 0x0000004000057882 */ /* 0x000fe20000000000 */
[----:B------:R-:W-:Y:S01]  /*0400*/  UVIRTCOUNT.DEALLOC.SMPOOL 0x80 ;  /* 0x000000800000784c */ /* 0x000fe20000000000 */
[----:B------:R-:W-:-:S09]  /*0410*/  ULEA UR5, UR4, UR5, 0x18 ;  /* 0x0000000504057291 */ /* 0x000fd2000f8ec0ff */
[----:B------:R5:W-:Y:S03]  /*0420*/  @P0 STS.U8 [UR5], R2 ;  /* 0x00000002ff000988 */ /* 0x000be60008000005 */
.L_x_5:
[----:B------:R-:W5:Y:S01]  /*0430*/  S2UR UR4, SR_CTAID.Z ;  /* 0x00000000000479c3 */ /* 0x000f620000002700 */
[----:B------:R-:W4:Y:S01]  /*0440*/  LDCU UR5, c[0x0][0x370] ;  /* 0x00006e00ff0577ac */ /* 0x000f220008000800 */
[C---:B------:R-:W-:Y:S01]  /*0450*/  ISETP.GE.U32.AND P0, PT, R68.reuse, 0x20, PT ;  /* 0x000000204400780c */ /* 0x040fe20003f06070 */
[----:B--2--5:R-:W-:Y:S01]  /*0460*/  VIADD R2, R3, 0xffffffff ;  /* 0xffffffff03027836 */ /* 0x024fe20000000000 */
[C---:B------:R-:W-:Y:S01]  /*0470*/  ISETP.NE.U32.AND P3, PT, R68.reuse, RZ, PT ;  /* 0x000000ff4400720c */ /* 0x040fe20003f65070 */
[----:B------:R-:W2:Y:S01]  /*0480*/  LDCU UR6, c[0x0][0x374] ;  /* 0x00006e80ff0677ac */ /* 0x000ea20008000800 */
[----:B------:R-:W-:Y:S01]  /*0490*/  LEA R11, R68, UR10, 0x2 ;  /* 0x0000000a440b7c11 */ /* 0x000fe2000f8e10ff */
[----:B----4-:R-:W-:Y:S01]  /*04a0*/  VIADD R12, R10, 0xffffffff ;  /* 0xffffffff0a0c7836 */ /* 0x010fe20000000000 */
[----:B------:R-:W4:Y:S01]  /*04b0*/  S2UR UR15, SR_CTAID.X ;  /* 0x00000000000f79c3 */ /* 0x000f220000002500 */
[----:B------:R-:W5:Y:S01]  /*04c0*/  LDCU.64 UR12, c[0x0][0x3c0] ;  /* 0x00007800ff0c77ac */ /* 0x000f620008000a00 */
[----:B------:R-:W-:Y:S01]  /*04d0*/  R2UR UR11, R4 ;  /* 0x00000000040b72ca */ /* 0x000fe200000e0000 */
[----:B------:R-:W-:Y:S04]  /*04e0*/  BSSY.RECONVERGENT B0, `(.L_x_6) ;  /* 0x0000011000007945 */ /* 0x000fe80003800200 */
[----:B------:R3:W-:Y:S01]  /*04f0*/  @!P0 STS [R11], RZ ;  /* 0x000000ff0b008388 */ /* 0x0007e20000000800 */
[----:B------:R-:W-:-:S03]  /*0500*/  NOP ;  /* 0x0000000000007918 */ /* 0x000fc60000000000 */
[----:B------:R3:W-:Y:S02]  /*0510*/  @!P3 STS [UR10+0x24], R2 ;  /* 0x00002402ff00b988 */ /* 0x0007e4000800080a */
[----:B--23--:R-:W-:Y:S02]  /*0520*/  UIMAD UR4, UR4, UR6, UR7 ;  /* 0x00000006040472a4 */ /* 0x00cfe4000f8e0207 */
[----:B------:R2:W-:Y:S02]  /*0530*/  @!P3 STS [UR10+0x20], R12 ;  /* 0x0000200cff00b988 */ /* 0x0005e4000800080a */
[----:B----4-:R-:W-:-:S04]  /*0540*/  UIMAD UR4, UR4, UR5, UR15 ;  /* 0x00000005040472a4 */ /* 0x010fc8000f8e020f */
[----:B------:R-:W-:-:S04]  /*0550*/  UIMAD UR4, UR4, 0x180, URZ ;  /* 0x00000180040478a4 */ /* 0x000fc8000f8e02ff */
[----:B-----5:R-:W-:-:S04]  /*0560*/  UIADD3 UR8, UP0, UPT, UR4, UR12, URZ ;  /* 0x0000000c04087290 */ /* 0x020fc8000ff1e0ff */
[----:B------:R-:W-:Y:S01]  /*0570*/  ULEA.HI.X.SX32 UR9, UR4, UR13, 0x1, UP0 ;  /* 0x0000000d04097291 */ /* 0x000fe200080f0eff */
[----:B--2---:R-:W-:Y:S11]  /*0580*/  @P3 BRA `(.L_x_7) ;  /* 0x0000000000183947 */ /* 0x004ff60003800000 */
[----:B------:R-:W2:Y:S01]  /*0590*/  LDS R3, [UR10+0x8] ;  /* 0x0000080aff037984 */ /* 0x000ea20008000800 */
[----:B------:R-:W3:Y:S01]  /*05a0*/  LDC.64 R6, c[0x0][0x380] ;  /* 0x0000e000ff067b82 */ /* 0x000ee20000000a00 */
[----:B------:R-:W-:Y:S02]  /*05b0*/  IMAD.MOV.U32 R4, RZ, RZ, 0x70 ;  /* 0x00000070ff047424 */ /* 0x000fe400078e00ff */
[----:B---3--:R3:W-:Y:S03]  /*05c0*/  STS.64 [UR10], R6 ;  /* 0x00000006ff007988 */ /* 0x0087e60008000a0a */
[----:B--2---:R-:W-:-:S05]  /*05d0*/  LOP3.LUT R3, R3, 0x10, R4, 0xd8, !PT ;  /* 0x0000001003037812 */ /* 0x004fca00078ed804 */
[----:B------:R3:W-:Y:S02]  /*05e0*/  STS [UR10+0x8], R3 ;  /* 0x00000803ff007988 */ /* 0x0007e4000800080a */
.L_x_7:
[----:B------:R-:W-:Y:S05]  /*05f0*/  BSYNC.RECONVERGENT B0 ;  /* 0x0000000000007941 */ /* 0x000fea0003800200 */
.L_x_6:
[----:B------:R-:W-:Y:S04]  /*0600*/  BSSY.RECONVERGENT B0, `(.L_x_8) ;  /* 0x000000a000007945 */ /* 0x000fe80003800200 */
[----:B------:R-:W-:Y:S05]  /*0610*/  @P3 BRA `(.L_x_9) ;  /* 0x0000000000203947 */ /* 0x000fea0003800000 */
[----:B---3--:R-:W2:Y:S01]  /*0620*/  LDS R3, [UR10+0x34] ;  /* 0x0000340aff037984 */ /* 0x008ea20008000800 */
[----:B------:R-:W-:Y:S02]  /*0630*/  IMAD.MOV.U32 R4, RZ, RZ, 0x3f000000 ;  /* 0x3f000000ff047424 */ /* 0x000fe400078e00ff */
[----:B------:R-:W-:Y:S01]  /*0640*/  @!P3 IMAD.MOV.U32 R5, RZ, RZ, 0x3f ;  /* 0x0000003fff05b424 */ /* 0x000fe200078e00ff */
[----:B------:R-:W3:Y:S02]  /*0650*/  @!P3 LDS R6, [UR10+0x38] ;  /* 0x0000380aff06b984 */ /* 0x000ee40008000800 */
[----:B--2---:R-:W-:Y:S02]  /*0660*/  LOP3.LUT R3, R3, 0xff000000, R4, 0xb8, !PT ;  /* 0xff00000003037812 */ /* 0x004fe400078eb804 */
[----:B---3--:R-:W-:-:S03]  /*0670*/  @!P3 LOP3.LUT R4, R6, 0xff, R5, 0xb8, !PT ;  /* 0x000000ff0604b812 */ /* 0x008fc600078eb805 */
[----:B------:R2:W-:Y:S04]  /*0680*/  STS [UR10+0x34], R3 ;  /* 0x00003403ff007988 */ /* 0x0005e8000800080a */
[----:B------:R2:W-:Y:S02]  /*0690*/  @!P3 STS [UR10+0x38], R4 ;  /* 0x00003804ff00b988 */ /* 0x0005e4000800080a */
.L_x_9:
[----:B------:R-:W-:Y:S05]  /*06a0*/  BSYNC.RECONVERGENT B0 ;  /* 0x0000000000007941 */ /* 0x000fea0003800200 */
.L_x_8:
[----:B------:R-:W-:Y:S04]  /*06b0*/  BSSY.RECONVERGENT B0, `(.L_x_10) ;  /* 0x000000e000007945 */ /* 0x000fe80003800200 */
[----:B------:R-:W-:Y:S05]  /*06c0*/  @P3 BRA `(.L_x_11) ;  /* 0x0000000000303947 */ /* 0x000fea0003800000 */
[----:B--2---:R-:W2:Y:S01]  /*06d0*/  LDS R4, [UR10+0x34] ;  /* 0x0000340aff047984 */ /* 0x004ea20008000800 */
[----:B------:R-:W4:Y:S03]  /*06e0*/  LDC.64 R8, c[0x0][0x3a8] ;  /* 0x0000ea00ff087b82 */ /* 0x000f260000000a00 */
[----:B---3--:R-:W3:Y:S01]  /*06f0*/  LDS R3, [UR10+0x1c] ;  /* 0x00001c0aff037984 */ /* 0x008ee20008000800 */
[C---:B----4-:R-:W-:Y:S01]  /*0700*/  SHF.L.U64.HI R6, R8.reuse, 0x1, R9 ;  /* 0x0000000108067819 */ /* 0x050fe20000010209 */
[----:B------:R-:W-:-:S03]  /*0710*/  IMAD.SHL.U32 R5, R8, 0x2, RZ ;  /* 0x0000000208057824 */ /* 0x000fc600078e00ff */
[--C-:B------:R-:W-:Y:S02]  /*0720*/  SHF.R.U32.HI R8, RZ, 0x4, R6.reuse ;  /* 0x00000004ff087819 */ /* 0x100fe40000011606 */
[----:B------:R-:W-:-:S05]  /*0730*/  SHF.R.U64 R5, R5, 0x4, R6 ;  /* 0x0000000405057819 */ /* 0x000fca0000001206 */
[----:B------:R4:W-:Y:S01]  /*0740*/  STS [UR10+0xc], R5 ;  /* 0x00000c05ff007988 */ /* 0x0009e2000800080a */
[----:B--2---:R-:W-:Y:S02]  /*0750*/  LOP3.LUT R4, R4, 0x7, RZ, 0xb8, !PT ;  /* 0x0000000704047812 */ /* 0x004fe400078eb8ff */
[----:B---3--:R-:W-:-:S03]  /*0760*/  LOP3.LUT R3, R3, 0xf, R8, 0xb8, !PT ;  /* 0x0000000f03037812 */ /* 0x008fc600078eb808 */
[----:B------:R4:W-:Y:S04]  /*0770*/  STS [UR10+0x34], R4 ;  /* 0x00003404ff007988 */ /* 0x0009e8000800080a */
[----:B------:R4:W-:Y:S02]  /*0780*/  STS [UR10+0x1c], R3 ;  /* 0x00001c03ff007988 */ /* 0x0009e4000800080a */
.L_x_11:
[----:B------:R-:W-:Y:S05]  /*0790*/  BSYNC.RECONVERGENT B0 ;  /* 0x0000000000007941 */ /* 0x000fea0003800200 */
.L_x_10:
[----:B------:R-:W-:Y:S04]  /*07a0*/  BSSY.RECONVERGENT B1, `(.L_x_12) ;  /* 0x000001a000017945 */ /* 0x000fe80003800200 */
[----:B------:R-:W-:Y:S04]  /*07b0*/  BSSY.RELIABLE B0, `(.L_x_13) ;  /* 0x0000015000007945 */ /* 0x000fe80003800100 */
[----:B------:R-:W-:Y:S05]  /*07c0*/  @P3 BRA `(.L_x_14) ;  /* 0x0000000000203947 */ /* 0x000fea0003800000 */
[----:B--234-:R-:W2:Y:S02]  /*07d0*/  LDS R3, [UR10+0x34] ;  /* 0x0000340aff037984 */ /* 0x01cea40008000800 */
[----:B--2---:R-:W-:-:S05]  /*07e0*/  LOP3.LUT R3, R3, 0x38, RZ, 0xb8, !PT ;  /* 0x0000003803037812 */ /* 0x004fca00078eb8ff */
[----:B------:R2:W-:Y:S01]  /*07f0*/  STS [UR10+0x34], R3 ;  /* 0x00003403ff007988 */ /* 0x0005e2000800080a */
[----:B------:R-:W-:Y:S05]  /*0800*/  @P3 BRA `(.L_x_15) ;  /* 0x0000000000203947 */ /* 0x000fea0003800000 */
[----:B--2---:R-:W2:Y:S01]  /*0810*/  LDS R3, [UR10+0x8] ;  /* 0x0000080aff037984 */ /* 0x004ea20008000800 */
[----:B------:R-:W-:-:S05]  /*0820*/  IMAD.MOV.U32 R4, RZ, RZ, 0x780 ;  /* 0x00000780ff047424 */ /* 0x000fca00078e00ff */
[----:B--2---:R-:W-:-:S05]  /*0830*/  LOP3.LUT R3, R3, 0x300, R4, 0xd8, !PT ;  /* 0x0000030003037812 */ /* 0x004fca00078ed804 */
[----:B------:R5:W-:Y:S02]  /*0840*/  STS [UR10+0x8], R3 ;  /* 0x00000803ff007988 */ /* 0x000be4000800080a */
.L_x_14:
[----:B------:R-:W-:Y:S05]  /*0850*/  @P3 BRA `(.L_x_16) ;  /* 0x0000000000283947 */ /* 0x000fea0003800000 */
[----:B--2345:R-:W2:Y:S02]  /*0860*/  LDS R3, [UR10+0x8] ;  /* 0x0000080aff037984 */ /* 0x03cea40008000800 */
[----:B--2---:R-:W-:-:S05]  /*0870*/  LOP3.LUT R3, R3, 0x1800, RZ, 0xb8, !PT ;  /* 0x0000180003037812 */ /* 0x004fca00078eb8ff */
[----:B------:R3:W-:Y:S02]  /*0880*/  STS [UR10+0x8], R3 ;  /* 0x00000803ff007988 */ /* 0x0007e4000800080a */
.L_x_15:
[----:B------:R-:W-:Y:S05]  /*0890*/  @P3 BREAK.RELIABLE B0 ;  /* 0x0000000000003942 */ /* 0x000fea0003800100 */
[----:B------:R-:W-:Y:S05]  /*08a0*/  @P3 BRA `(.L_x_17) ;  /* 0x0000000000243947 */ /* 0x000fea0003800000 */
[----:B------:R-:W4:Y:S01]  /*08b0*/  LDS R4, [UR10+0x8] ;  /* 0x0000080aff047984 */ /* 0x000f220008000800 */
[----:B--23--:R-:W-:-:S05]  /*08c0*/  IMAD.MOV.U32 R3, RZ, RZ, 0x6000 ;  /* 0x00006000ff037424 */ /* 0x00cfca00078e00ff */
[----:B----4-:R-:W-:-:S04]  /*08d0*/  LOP3.LUT R3, R4, 0x6000, R3, 0xd8, !PT ;  /* 0x0000600004037812 */ /* 0x010fc800078ed803 */
[----:B------:R-:W-:-:S05]  /*08e0*/  LOP3.LUT R3, R3, 0x400000, RZ, 0xb8, !PT ;  /* 0x0040000003037812 */ /* 0x000fca00078eb8ff */
[----:B------:R2:W-:Y:S02]  /*08f0*/  STS [UR10+0x8], R3 ;  /* 0x00000803ff007988 */ /* 0x0005e4000800080a */
.L_x_16:
[----:B------:R-:W-:Y:S05]  /*0900*/  BSYNC.RELIABLE B0 ;  /* 0x0000000000007941 */ /* 0x000fea0003800100 */
.L_x_13:
[----:B--2345:R-:W2:Y:S02]  /*0910*/  @!P3 LDS R3, [UR10+0x8] ;  /* 0x0000080aff03b984 */ /* 0x03cea40008000800 */
[----:B--2---:R-:W-:-:S05]  /*0920*/  @!P3 LOP3.LUT R3, R3, 0x8000, RZ, 0xb8, !PT ;  /* 0x000080000303b812 */ /* 0x004fca00078eb8ff */
[----:B------:R4:W-:Y:S02]  /*0930*/  @!P3 STS [UR10+0x8], R3 ;  /* 0x00000803ff00b988 */ /* 0x0009e4000800080a */
.L_x_17:
[----:B------:R-:W-:Y:S05]  /*0940*/  BSYNC.RECONVERGENT B1 ;  /* 0x0000000000017941 */ /* 0x000fea0003800200 */
.L_x_12:
[----:B------:R-:W-:Y:S05]  /*0950*/  WARPSYNC.ALL ;  /* 0x0000000000007948 */ /* 0x000fea0003800000 */
[----:B------:R-:W-:Y:S01]  /*0960*/  NOP ;  /* 0x0000000000007918 */ /* 0x000fe20000000000 */
[----:B------:R-:W-:Y:S05]  /*0970*/  @P0 BRA `(.L_x_18) ;  /* 0x0000000000300947 */ /* 0x000fea0003800000 */
[----:B--234-:R-:W2:Y:S01]  /*0980*/  S2R R3, SR_LANEID ;  /* 0x0000000000037919 */ /* 0x01cea20000000000 */
[----:B------:R-:W-:Y:S05]  /*0990*/  WARPSYNC.ALL ;  /* 0x0000000000007948 */ /* 0x000fea0003800000 */
[----:B------:R-:W-:Y:S01]  /*09a0*/  NOP ;  /* 0x0000000000007918 */ /* 0x000fe20000000000 */
[----:B--2---:R-:W-:-:S05]  /*09b0*/  IMAD.SHL.U32 R3, R3, 0x4, RZ ;  /* 0x0000000403037824 */ /* 0x004fca00078e00ff */
[----:B------:R-:W2:Y:S01]  /*09c0*/  LDS R7, [R3+UR10] ;  /* 0x0000000a03077984 */ /* 0x000ea20008000800 */
[----:B------:R-:W-:-:S05]  /*09d0*/  IADD3 R4, P1, PT, R3, UR8, RZ ;  /* 0x0000000803047c10 */ /* 0x000fca000ff3e0ff */
[----:B------:R-:W-:-:S05]  /*09e0*/  IMAD.X R5, RZ, RZ, UR9, P1 ;  /* 0x00000009ff057e24 */ /* 0x000fca00088e06ff */
[----:B--2---:R5:W2:Y:S01]  /*09f0*/  ATOMG.E.EXCH.STRONG.GPU PT, RZ, [R4], R7 ;  /* 0x0000000704ff73a8 */ /* 0x004aa200041ee100 */
[----:B------:R-:W-:-:S04]  /*0a00*/  DEPBAR {5,4,3,2,1,0} ;  /* 0x0000003f0000791a */ /* 0x000fc80000000000 */
[----:B------:R-:W3:Y:S02]  /*0a10*/  CCTL.E.C.LDCU.IV.DEEP [UR8] ;  /* 0x0000000008007540 */ /* 0x000ee40009c08000 */
[----:B---3--:R5:W-:Y:S01]  /*0a20*/  UTMACCTL.IV [UR8] ;  /* 0x00000000080079b9 */ /* 0x008be20008000000 */
[----:B------:R-:W-:Y:S01]  /*0a30*/  NOP ;  /* 0x0000000000007918 */ /* 0x000fe20000000000 */
.L_x_18:
[----:B------:R-:W-:Y:S05]  /*0a40*/  @P0 BRA `(.L_x_19) ;  /* 0x00000000000c0947 */ /* 0x000fea0003800000 */
[----:B------:R0:W-:Y:S01]  /*0a50*/  UTMACMDFLUSH ;  /* 0x00000000000079b7 */ /* 0x0001e20000000000 */
[----:B------:R-:W-:Y:S05]  /*0a60*/  @P0 BRA `(.L_x_19) ;  /* 0x0000000000040947 */ /* 0x000fea0003800000 */
[----:B------:R-:W-:-:S04]  /*0a70*/  DEPBAR.LE SB0, 0x0 ;  /* 0x000080000000791a */ /* 0x000fc80000000000 */
.L_x_19:
[----:B------:R-:W-:Y:S05]  /*0a80*/  WARPSYNC.ALL ;  /* 0x0000000000007948 */ /* 0x000fea0003800000 */
[----:B------:R-:W-:Y:S01]  /*0a90*/  NOP ;  /* 0x0000000000007918 */ /* 0x000fe20000000000 */
[----:B--2---:R-:W-:Y:S06]  /*0aa0*/  BAR.SYNC.DEFER_BLOCKING 0x0 ;  /* 0x0000000000007b1d */ /* 0x004fec0000010000 */
[----:B------:R-:W-:Y:S02]  /*0ab0*/  BSSY.RECONVERGENT B1, `(.L_x_20) ;  /* 0x000000b000017945 */ /* 0x000fe40003800200 */
[----:B------:R-:W-:Y:S06]  /*0ac0*/  BAR.SYNC.DEFER_BLOCKING 0x0 ;  /* 0x0000000000007b1d */ /* 0x000fec0000010000 */
[----:B------:R2:W-:Y:S01]  /*0ad0*/  @!P0 STS [R11], RZ ;  /* 0x000000ff0b008388 */ /* 0x0005e20000000800 */
[----:B------:R-:W-:Y:S01]  /*0ae0*/  NOP ;  /* 0x0000000000007918 */ /* 0x000fe20000000000 */
[----:B------:R-:W-:Y:S05]  /*0af0*/  @P3 BRA `(.L_x_21) ;  /* 0x0000000000183947 */ /* 0x000fea0003800000 */
[----:B---34-:R-:W3:Y:S01]  /*0b00*/  LDS R3, [UR10+0x8] ;  /* 0x0000080aff037984 */ /* 0x018ee20008000800 */
[----:B-----5:R-:W4:Y:S01]  /*0b10*/  LDC.64 R6, c[0x0][0x388] ;  /* 0x0000e200ff067b82 */ /* 0x020f220000000a00 */
[----:B------:R-:W-:Y:S02]  /*0b20*/  IMAD.MOV.U32 R4, RZ, RZ, 0x70 ;  /* 0x00000070ff047424 */ /* 0x000fe400078e00ff */
[----:B----4-:R4:W-:Y:S03]  /*0b30*/  STS.64 [UR10], R6 ;  /* 0x00000006ff007988 */ /* 0x0109e60008000a0a */
[----:B---3--:R-:W-:-:S05]  /*0b40*/  LOP3.LUT R3, R3, 0x10, R4, 0xd8, !PT ;  /* 0x0000001003037812 */ /* 0x008fca00078ed804 */
[----:B------:R4:W-:Y:S02]  /*0b50*/  STS [UR10+0x8], R3 ;  /* 0x00000803ff007988 */ /* 0x0009e4000800080a */
.L_x_21:
[----:B-----5:R-:W-:Y:S05]  /*0b60*/  BSYNC.RECONVERGENT B1 ;  /* 0x0000000000017941 */ /* 0x020fea0003800200 */
.L_x_20:
[----:B------:R-:W-:Y:S04]  /*0b70*/  BSSY.RECONVERGENT B2, `(.L_x_22) ;  /* 0x000000f000027945 */ /* 0x000fe80003800200 */
[----:B------:R-:W-:Y:S04]  /*0b80*/  BSSY.RELIABLE B1, `(.L_x_23) ;  /* 0x000000c000017945 */ /* 0x000fe80003800100 */
[----:B------:R-:W-:Y:S05]  /*0b90*/  @P3 BRA `(.L_x_24) ;  /* 0x0000000000283947 */ /* 0x000fea0003800000 */
[----:B---34-:R-:W3:Y:S01]  /*0ba0*/  LDS R3, [UR10+0x34] ;  /* 0x0000340aff037984 */ /* 0x018ee20008000800 */
[----:B------:R-:W-:Y:S01]  /*0bb0*/  IMAD.MOV.U32 R4, RZ, RZ, 0x3f000000 ;  /* 0x3f000000ff047424 */ /* 0x000fe200078e00ff */
[----:B------:R-:W-:Y:S05]  /*0bc0*/  @P3 BREAK.RELIABLE B1 ;  /* 0x0000000000013942 */ /* 0x000fea0003800100 */
[----:B---3--:R-:W-:-:S05]  /*0bd0*/  LOP3.LUT R3, R3, 0xff000000, R4, 0xb8, !PT ;  /* 0xff00000003037812 */ /* 0x008fca00078eb804 */
[----:B------:R3:W-:Y:S01]  /*0be0*/  STS [UR10+0x34], R3 ;  /* 0x00003403ff007988 */ /* 0x0007e2000800080a */
[----:B------:R-:W-:Y:S05]  /*0bf0*/  @P3 BRA `(.L_x_25) ;  /* 0x0000000000183947 */ /* 0x000fea0003800000 */
[----:B------:R-:W4:Y:S01]  /*0c00*/  LDS R4, [UR10+0x38] ;  /* 0x0000380aff047984 */ /* 0x000f220008000800 */
[----:B---3--:R-:W-:-:S05]  /*0c10*/  IMAD.MOV.U32 R3, RZ, RZ, 0x7f ;  /* 0x0000007fff037424 */ /* 0x008fca00078e00ff */
[----:B----4-:R-:W-:-:S05]  /*0c20*/  LOP3.LUT R3, R4, 0xff, R3, 0xb8, !PT ;  /* 0x000000ff04037812 */ /* 0x010fca00078eb803 */
[----:B------:R5:W-:Y:S02]  /*0c30*/  STS [UR10+0x38], R3 ;  /* 0x00003803ff007988 */ /* 0x000be4000800080a */
.L_x_24:
[----:B------:R-:W-:Y:S05]  /*0c40*/  BSYNC.RELIABLE B1 ;  /* 0x0000000000017941 */ /* 0x000fea0003800100 */
.L_x_23:
[----:B------:R2:W-:Y:S02]  /*0c50*/  @!P3 STS [UR10+0x20], R12 ;  /* 0x0000200cff00b988 */ /* 0x0005e4000800080a */
.L_x_25:
[----:B------:R-:W-:Y:S05]  /*0c60*/  BSYNC.RECONVERGENT B2 ;  /* 0x0000000000027941 */ /* 0x000fea0003800200 */
.L_x_22:
[----:B------:R-:W-:Y:S05]  /*0c70*/  WARPSYNC.ALL ;  /* 0x0000000000007948 */ /* 0x000fea0003800000 */
[----:B------:R-:W-:Y:S01]  /*0c80*/  NOP ;  /* 0x0000000000007918 */ /* 0x000fe20000000000 */
[----:B---345:R-:W3:Y:S01]  /*0c90*/  LDC R3, c[0x0][0x39c] ;  /* 0x0000e700ff037b82 */ /* 0x038ee20000000800 */
[----:B------:R-:W-:Y:S01]  /*0ca0*/  BSSY.RECONVERGENT B2, `(.L_x_26) ;  /* 0x0000010000027945 */ /* 0x000fe20003800200 */
[----:B---3--:R-:W-:-:S05]  /*0cb0*/  VIADD R3, R3, 0xffffffff ;  /* 0xffffffff03037836 */ /* 0x008fca0000000000 */
[----:B------:R3:W-:Y:S01]  /*0cc0*/  @!P3 STS [UR10+0x24], R3 ;  /* 0x00002403ff00b988 */ /* 0x0007e2000800080a */
[----:B------:R-:W-:Y:S05]  /*0cd0*/  @P3 BRA `(.L_x_27) ;  /* 0x0000000000303947 */ /* 0x000fea0003800000 */
[----:B------:R-:W4:Y:S01]  /*0ce0*/  LDS R5, [UR10+0x34] ;  /* 0x0000340aff057984 */ /* 0x000f220008000800 */
[----:B------:R-:W5:Y:S03]  /*0cf0*/  LDC.64 R6, c[0x0][0x3b0] ;  /* 0x0000ec00ff067b82 */ /* 0x000f660000000a00 */
[----:B------:R-:W2:Y:S01]  /*0d00*/  LDS R4, [UR10+0x1c] ;  /* 0x00001c0aff047984 */ /* 0x000ea20008000800 */
[C---:B-----5:R-:W-:Y:S01]  /*0d10*/  SHF.L.U64.HI R7, R6.reuse, 0x1, R7 ;  /* 0x0000000106077819 */ /* 0x060fe20000010207 */
[----:B------:R-:W-:-:S03]  /*0d20*/  IMAD.SHL.U32 R6, R6, 0x2, RZ ;  /* 0x0000000206067824 */ /* 0x000fc600078e00ff */
[--C-:B------:R-:W-:Y:S02]  /*0d30*/  SHF.R.U32.HI R9, RZ, 0x4, R7.reuse ;  /* 0x00000004ff097819 */ /* 0x100fe40000011607 */
[----:B------:R-:W-:-:S05]  /*0d40*/  SHF.R.U64 R6, R6, 0x4, R7 ;  /* 0x0000000406067819 */ /* 0x000fca0000001207 */
[----:B------:R5:W-:Y:S01]  /*0d50*/  STS [UR10+0xc], R6 ;  /* 0x00000c06ff007988 */ /* 0x000be2000800080a */
[----:B----4-:R-:W-:Y:S02]  /*0d60*/  LOP3.LUT R5, R5, 0x7, RZ, 0xb8, !PT ;  /* 0x0000000705057812 */ /* 0x010fe400078eb8ff */
[----:B--2---:R-:W-:-:S03]  /*0d70*/  LOP3.LUT R4, R4, 0xf, R9, 0xb8, !PT ;  /* 0x0000000f04047812 */ /* 0x004fc600078eb809 */
[----:B------:R5:W-:Y:S04]  /*0d80*/  STS [UR10+0x34], R5 ;  /* 0x00003405ff007988 */ /* 0x000be8000800080a */
[----:B------:R5:W-:Y:S02]  /*0d90*/  STS [UR10+0x1c], R4 ;  /* 0x00001c04ff007988 */ /* 0x000be4000800080a */
.L_x_27:
[----:B------:R-:W-:Y:S05]  /*0da0*/  BSYNC.RECONVERGENT B2 ;  /* 0x0000000000027941 */ /* 0x000fea0003800200 */
.L_x_26:
[----:B------:R-:W-:Y:S04]  /*0db0*/  BSSY.RECONVERGENT B3, `(.L_x_28) ;  /* 0x000001a000037945 */ /* 0x000fe80003800200 */
[----:B------:R-:W-:Y:S04]  /*0dc0*/  BSSY.RELIABLE B2, `(.L_x_29) ;  /* 0x0000015000027945 */ /* 0x000fe80003800100 */
[----:B------:R-:W-:Y:S05]  /*0dd0*/  @P3 BRA `(.L_x_30) ;  /* 0x0000000000203947 */ /* 0x000fea0003800000 */
[----:B-----5:R-:W4:Y:S02]  /*0de0*/  LDS R4, [UR10+0x34] ;  /* 0x0000340aff047984 */ /* 0x020f240008000800 */
[----:B----4-:R-:W-:-:S05]  /*0df0*/  LOP3.LUT R4, R4, 0x38, RZ, 0xb8, !PT ;  /* 0x0000003804047812 */ /* 0x010fca00078eb8ff */
[----:B------:R4:W-:Y:S01]  /*0e00*/  STS [UR10+0x34], R4 ;  /* 0x00003404ff007988 */ /* 0x0009e2000800080a */
[----:B------:R-:W-:Y:S05]  /*0e10*/  @P3 BRA `(.L_x_31) ;  /* 0x0000000000203947 */ /* 0x000fea0003800000 */
[----:B----4-:R-:W4:Y:S01]  /*0e20*/  LDS R4, [UR10+0x8] ;  /* 0x0000080aff047984 */ /* 0x010f220008000800 */
[----:B------:R-:W-:-:S05]  /*0e30*/  IMAD.MOV.U32 R5, RZ, RZ, 0x780 ;  /* 0x00000780ff057424 */ /* 0x000fca00078e00ff */
[----:B----4-:R-:W-:-:S05]  /*0e40*/  LOP3.LUT R4, R4, 0x300, R5, 0xd8, !PT ;  /* 0x0000030004047812 */ /* 0x010fca00078ed805 */
[----:B------:R4:W-:Y:S02]  /*0e50*/  STS [UR10+0x8], R4 ;  /* 0x00000804ff007988 */ /* 0x0009e4000800080a */
.L_x_30:
[----:B------:R-:W-:Y:S05]  /*0e60*/  @P3 BRA `(.L_x_32) ;  /* 0x0000000000283947 */ /* 0x000fea0003800000 */
[----:B----45:R-:W4:Y:S02]  /*0e70*/  LDS R4, [UR10+0x8] ;  /* 0x0000080aff047984 */ /* 0x030f240008000800 */
[----:B----4-:R-:W-:-:S05]  /*0e80*/  LOP3.LUT R4, R4, 0x1800, RZ, 0xb8, !PT ;  /* 0x0000180004047812 */ /* 0x010fca00078eb8ff */
[----:B------:R5:W-:Y:S02]  /*0e90*/  STS [UR10+0x8], R4 ;  /* 0x00000804ff007988 */ /* 0x000be4000800080a */
.L_x_31:
[----:B------:R-:W-:Y:S05]  /*0ea0*/  @P3 BREAK.RELIABLE B2 ;  /* 0x0000000000023942 */ /* 0x000fea0003800100 */
[----:B------:R-:W-:Y:S05]  /*0eb0*/  @P3 BRA `(.L_x_33) ;  /* 0x0000000000243947 */ /* 0x000fea0003800000 */
[----:B----45:R-:W4:Y:S01]  /*0ec0*/  LDS R4, [UR10+0x8] ;  /* 0x0000080aff047984 */ /* 0x030f220008000800 */
[----:B------:R-:W-:-:S05]  /*0ed0*/  IMAD.MOV.U32 R5, RZ, RZ, 0x6000 ;  /* 0x00006000ff057424 */ /* 0x000fca00078e00ff */
[----:B----4-:R-:W-:-:S04]  /*0ee0*/  LOP3.LUT R4, R4, 0x6000, R5, 0xd8, !PT ;  /* 0x0000600004047812 */ /* 0x010fc800078ed805 */
[----:B------:R-:W-:-:S05]  /*0ef0*/  LOP3.LUT R4, R4, 0x400000, RZ, 0xb8, !PT ;  /* 0x0040000004047812 */ /* 0x000fca00078eb8ff */
[----:B------:R4:W-:Y:S02]  /*0f00*/  STS [UR10+0x8], R4 ;  /* 0x00000804ff007988 */ /* 0x0009e4000800080a */
.L_x_32:
[----:B------:R-:W-:Y:S05]  /*0f10*/  BSYNC.RELIABLE B2 ;  /* 0x0000000000027941 */ /* 0x000fea0003800100 */
.L_x_29:
[----:B----45:R-:W4:Y:S02]  /*0f20*/  @!P3 LDS R4, [UR10+0x8] ;  /* 0x0000080aff04b984 */ /* 0x030f240008000800 */
[----:B----4-:R-:W-:-:S05]  /*0f30*/  @!P3 LOP3.LUT R4, R4, 0x8000, RZ, 0xb8, !PT ;  /* 0x000080000404b812 */ /* 0x010fca00078eb8ff */
[----:B------:R4:W-:Y:S02]  /*0f40*/  @!P3 STS [UR10+0x8], R4 ;  /* 0x00000804ff00b988 */ /* 0x0009e4000800080a */
.L_x_33:
[----:B------:R-:W-:Y:S05]  /*0f50*/  BSYNC.RECONVERGENT B3 ;  /* 0x0000000000037941 */ /* 0x000fea0003800200 */
.L_x_28:
[----:B------:R-:W-:Y:S05]  /*0f60*/  WARPSYNC.ALL ;  /* 0x0000000000007948 */ /* 0x000fea0003800000 */
[----:B------:R-:W-:Y:S01]  /*0f70*/  NOP ;  /* 0x0000000000007918 */ /* 0x000fe20000000000 */
[----:B------:R-:W-:-:S04]  /*0f80*/  UIADD3 UR5, UPT, UPT, UR4, 0x80, URZ ;  /* 0x0000008004057890 */ /* 0x000fc8000fffe0ff */
[----:B------:R-:W-:-:S04]  /*0f90*/  UIADD3 UR32, UP0, UPT, UR5, UR12, URZ ;  /* 0x0000000c05207290 */ /* 0x000fc8000ff1e0ff */
[----:B------:R-:W-:Y:S01]  /*0fa0*/  ULEA.HI.X.SX32 UR33, UR5, UR13, 0x1, UP0 ;  /* 0x0000000d05217291 */ /* 0x000fe200080f0eff */
[----:B------:R-:W-:Y:S11]  /*0fb0*/  @P0 BRA `(.L_x_34) ;  /* 0x0000000000300947 */ /* 0x000ff60003800000 */
[----:B----45:R-:W4:Y:S01]  /*0fc0*/  S2R R4, SR_LANEID ;  /* 0x0000000000047919 */ /* 0x030f220000000000 */
[----:B------:R-:W-:Y:S05]  /*0fd0*/  WARPSYNC.ALL ;  /* 0x0000000000007948 */ /* 0x000fea0003800000 */
[----:B------:R-:W-:Y:S01]  /*0fe0*/  NOP ;  /* 0x0000000000007918 */ /* 0x000fe20000000000 */
[----:B----4-:R-:W-:-:S05]  /*0ff0*/  IMAD.SHL.U32 R6, R4, 0x4, RZ ;  /* 0x0000000404067824 */ /* 0x010fca00078e00ff */
[----:B------:R-:W4:Y:S01]  /*1000*/  LDS R7, [R6+UR10] ;  /* 0x0000000a06077984 */ /* 0x000f220008000800 */
[----:B------:R-:W-:-:S05]  /*1010*/  IADD3 R4, P1, PT, R6, UR32, RZ ;  /* 0x0000002006047c10 */ /* 0x000fca000ff3e0ff */
[----:B------:R-:W-:-:S05]  /*1020*/  IMAD.X R5, RZ, RZ, UR33, P1 ;  /* 0x00000021ff057e24 */ /* 0x000fca00088e06ff */
[----:B----4-:R4:W5:Y:S01]  /*1030*/  ATOMG.E.EXCH.STRONG.GPU PT, RZ, [R4], R7 ;  /* 0x0000000704ff73a8 */ /* 0x01096200041ee100 */
[----:B------:R-:W-:-:S04]  /*1040*/  DEPBAR {5,4,3,2,1,0} ;  /* 0x0000003f0000791a */ /* 0x000fc80000000000 */
[----:B------:R-:W2:Y:S02]  /*1050*/  CCTL.E.C.LDCU.IV.DEEP [UR32] ;  /* 0x0000000020007540 */ /* 0x000ea40009c08000 */
[----:B--2---:R4:W-:Y:S01]  /*1060*/  UTMACCTL.IV [UR32] ;  /* 0x00000000200079b9 */ /* 0x0049e20008000000 */
[----:B------:R-:W-:Y:S01]  /*1070*/  NOP ;  /* 0x0000000000007918 */ /* 0x000fe20000000000 */
.L_x_34:
[----:B------:R-:W-:Y:S05]  /*1080*/  @P0 BRA `(.L_x_35) ;  /* 0x00000000000c0947 */ /* 0x000fea0003800000 */
[----:B------:R0:W-:Y:S01]  /*1090*/  UTMACMDFLUSH ;  /* 0x00000000000079b7 */ /* 0x0001e20000000000 */
[----:B------:R-:W-:Y:S05]  /*10a0*/  @P0 BRA `(.L_x_35) ;  /* 0x0000000000040947 */ /* 0x000fea0003800000 */
[----:B------:R-:W-:-:S04]  /*10b0*/  DEPBAR.LE SB0, 0x0 ;  /* 0x000080000000791a */ /* 0x000fc80000000000 */
.L_x_35:
[----:B------:R-:W-:Y:S05]  /*10c0*/  WARPSYNC.ALL ;  /* 0x0000000000007948 */ /* 0x000fea0003800000 */
[----:B------:R-:W-:Y:S01]  /*10d0*/  NOP ;  /* 0x0000000000007918 */ /* 0x000fe20000000000 */
[----:B-----5:R-:W-:Y:S06]  /*10e0*/  BAR.SYNC.DEFER_BLOCKING 0x0 ;  /* 0x0000000000007b1d */ /* 0x020fec0000010000 */
[----:B------:R-:W-:Y:S02]  /*10f0*/  BSSY.RECONVERGENT B3, `(.L_x_36) ;  /* 0x000000b000037945 */ /* 0x000fe40003800200 */
[----:B------:R-:W-:Y:S06]  /*1100*/  BAR.SYNC.DEFER_BLOCKING 0x0 ;  /* 0x0000000000007b1d */ /* 0x000fec0000010000 */
[----:B------:R5:W-:Y:S01]  /*1110*/  @!P0 STS [R11], RZ ;  /* 0x000000ff0b008388 */ /* 0x000be20000000800 */
[----:B------:R-:W-:Y:S01]  /*1120*/  NOP ;  /* 0x0000000000007918 */ /* 0x000fe20000000000 */
[----:B------:R-:W-:Y:S05]  /*1130*/  @P3 BRA `(.L_x_37) ;  /* 0x0000000000183947 */ /* 0x000fea0003800000 */
[----:B----4-:R-:W4:Y:S01]  /*1140*/  LDS R4, [UR10+0x8] ;  /* 0x0000080aff047984 */ /* 0x010f220008000800 */
[----:B------:R-:W2:Y:S01]  /*1150*/  LDC.64 R6, c[0x0][0x390] ;  /* 0x0000e400ff067b82 */ /* 0x000ea20000000a00 */
[----:B------:R-:W-:Y:S02]  /*1160*/  IMAD.MOV.U32 R5, RZ, RZ, 0x70 ;  /* 0x00000070ff057424 */ /* 0x000fe400078e00ff */
[----:B--2---:R2:W-:Y:S03]  /*1170*/  STS.64 [UR10], R6 ;  /* 0x00000006ff007988 */ /* 0x0045e60008000a0a */
[----:B----4-:R-:W-:-:S05]  /*1180*/  LOP3.LUT R4, R4, 0x10, R5, 0xd8, !PT ;  /* 0x0000001004047812 */ /* 0x010fca00078ed805 */
[----:B------:R2:W-:Y:S02]  /*1190*/  STS [UR10+0x8], R4 ;  /* 0x00000804ff007988 */ /* 0x0005e4000800080a */
.L_x_37:
[----:B----4-:R-:W-:Y:S05]  /*11a0*/  BSYNC.RECONVERGENT B3 ;  /* 0x0000000000037941 */ /* 0x010fea0003800200 */
.L_x_36:
[----:B------:R-:W-:Y:S04]  /*11b0*/  BSSY.RECONVERGENT B4, `(.L_x_38) ;  /* 0x0000011000047945 */ /* 0x000fe80003800200 */
[----:B------:R-:W-:Y:S04]  /*11c0*/  BSSY.RELIABLE B3, `(.L_x_39) ;  /* 0x000000e000037945 */ /* 0x000fe80003800100 */
[----:B------:R-:W-:Y:S05]  /*11d0*/  @P3 BRA `(.L_x_40) ;  /* 0x0000000000243947 */ /* 0x000fea0003800000 */
[----:B--2---:R-:W2:Y:S01]  /*11e0*/  LDS R4, [UR10+0x34] ;  /* 0x0000340aff047984 */ /* 0x004ea20008000800 */
[----:B------:R-:W-:-:S05]  /*11f0*/  IMAD.MOV.U32 R5, RZ, RZ, 0x3f000000 ;  /* 0x3f000000ff057424 */ /* 0x000fca00078e00ff */
[----:B--2---:R-:W-:-:S05]  /*1200*/  LOP3.LUT R4, R4, 0xff000000, R5, 0xb8, !PT ;  /* 0xff00000004047812 */ /* 0x004fca00078eb805 */
[----:B------:R2:W-:Y:S01]  /*1210*/  STS [UR10+0x34], R4 ;  /* 0x00003404ff007988 */ /* 0x0005e2000800080a */
[----:B------:R-:W-:Y:S05]  /*1220*/  @P3 BRA `(.L_x_41) ;  /* 0x00000000001c3947 */ /* 0x000fea0003800000 */
[----:B--2---:R-:W2:Y:S01]  /*1230*/  LDS R4, [UR10+0x38] ;  /* 0x0000380aff047984 */ /* 0x004ea20008000800 */
[----:B------:R-:W-:-:S05]  /*1240*/  IMAD.MOV.U32 R5, RZ, RZ, 0x3f ;  /* 0x0000003fff057424 */ /* 0x000fca00078e00ff */
[----:B--2---:R-:W-:-:S05]  /*1250*/  LOP3.LUT R4, R4, 0xff, R5, 0xb8, !PT ;  /* 0x000000ff04047812 */ /* 0x004fca00078eb805 */
[----:B------:R4:W-:Y:S02]  /*1260*/  STS [UR10+0x38], R4 ;  /* 0x00003804ff007988 */ /* 0x0009e4000800080a */
.L_x_40:
[----:B------:R-:W-:Y:S05]  /*1270*/  @P3 BREAK.RELIABLE B3 ;  /* 0x0000000000033942 */ /* 0x000fea0003800100 */
[----:B------:R-:W-:Y:S05]  /*1280*/  @P3 BRA `(.L_x_42) ;  /* 0x00000000000c3947 */ /* 0x000fea0003800000 */
[----:B------:R2:W-:Y:S02]  /*1290*/  STS [UR10+0x20], R3 ;  /* 0x00002003ff007988 */ /* 0x0005e4000800080a */
.L_x_41:
[----:B------:R-:W-:Y:S05]  /*12a0*/  BSYNC.RELIABLE B3 ;  /* 0x0000000000037941 */ /* 0x000fea0003800100 */
.L_x_39:
[----:B------:R2:W-:Y:S02]  /*12b0*/  @!P3 STS [UR10+0x24], R2 ;  /* 0x00002402ff00b988 */ /* 0x0005e4000800080a */
.L_x_42:
[----:B------:R-:W-:Y:S05]  /*12c0*/  BSYNC.RECONVERGENT B4 ;  /* 0x0000000000047941 */ /* 0x000fea0003800200 */
.L_x_38:
[----:B------:R-:W-:Y:S05]  /*12d0*/  WARPSYNC.ALL ;  /* 0x0000000000007948 */ /* 0x000fea0003800000 */
[----:B------:R-:W-:Y:S01]  /*12e0*/  NOP ;  /* 0x0000000000007918 */ /* 0x000fe20000000000 */
[----:B------:R-:W-:Y:S04]  /*12f0*/  BSSY.RECONVERGENT B4, `(.L_x_43) ;  /* 0x000000e000047945 */ /* 0x000fe80003800200 */
[----:B------:R-:W-:Y:S05]  /*1300*/  @P3 BRA `(.L_x_44) ;  /* 0x0000000000303947 */ /* 0x000fea0003800000 */
[----:B--23--:R-:W2:Y:S01]  /*1310*/  LDS R3, [UR10+0x34] ;  /* 0x0000340aff037984 */ /* 0x00cea20008000800 */
[----:B----4-:R-:W3:Y:S03]  /*1320*/  LDC.64 R4, c[0x0][0x3b8] ;  /* 0x0000ee00ff047b82 */ /* 0x010ee60000000a00 */
[----:B------:R-:W4:Y:S01]  /*1330*/  LDS R2, [UR10+0x1c] ;  /* 0x00001c0aff027984 */ /* 0x000f220008000800 */
[C---:B---3--:R-:W-:Y:S01]  /*1340*/  SHF.L.U64.HI R5, R4.reuse, 0x1, R5 ;  /* 0x0000000104057819 */ /* 0x048fe20000010205 */
[----:B------:R-:W-:-:S03]  /*1350*/  IMAD.SHL.U32 R4, R4, 0x2, RZ ;  /* 0x0000000204047824 */ /* 0x000fc600078e00ff */
[--C-:B------:R-:W-:Y:S02]  /*1360*/  SHF.R.U32.HI R7, RZ, 0x4, R5.reuse ;  /* 0x00000004ff077819 */ /* 0x100fe40000011605 */
[----:B------:R-:W-:-:S05]  /*1370*/  SHF.R.U64 R4, R4, 0x4, R5 ;  /* 0x0000000404047819 */ /* 0x000fca0000001205 */
[----:B------:R3:W-:Y:S01]  /*1380*/  STS [UR10+0xc], R4 ;  /* 0x00000c04ff007988 */ /* 0x0007e2000800080a */
[----:B--2---:R-:W-:Y:S02]  /*1390*/  LOP3.LUT R3, R3, 0x7, RZ, 0xb8, !PT ;  /* 0x0000000703037812 */ /* 0x004fe400078eb8ff */
[----:B----4-:R-:W-:-:S03]  /*13a0*/  LOP3.LUT R2, R2, 0xf, R7, 0xb8, !PT ;  /* 0x0000000f02027812 */ /* 0x010fc600078eb807 */
[----:B------:R3:W-:Y:S04]  /*13b0*/  STS [UR10+0x34], R3 ;  /* 0x00003403ff007988 */ /* 0x0007e8000800080a */
[----:B------:R3:W-:Y:S02]  /*13c0*/  STS [UR10+0x1c], R2 ;  /* 0x00001c02ff007988 */ /* 0x0007e4000800080a */
.L_x_44:
[----:B------:R-:W-:Y:S05]  /*13d0*/  BSYNC.RECONVERGENT B4 ;  /* 0x0000000000047941 */ /* 0x000fea0003800200 */
.L_x_43:
[----:B------:R-:W-:Y:S04]  /*13e0*/  BSSY.RECONVERGENT B5, `(.L_x_45) ;  /* 0x000001a000057945 */ /* 0x000fe80003800200 */
[----:B------:R-:W-:Y:S04]  /*13f0*/  BSSY.RELIABLE B4, `(.L_x_46) ;  /* 0x0000015000047945 */ /* 0x000fe80003800100 */
[----:B------:R-:W-:Y:S05]  /*1400*/  @P3 BRA `(.L_x_47) ;  /* 0x0000000000203947 */ /* 0x000fea0003800000 */
[----:B--23--:R-:W2:Y:S02]  /*1410*/  LDS R2, [UR10+0x34] ;  /* 0x0000340aff027984 */ /* 0x00cea40008000800 */
[----:B--2---:R-:W-:-:S05]  /*1420*/  LOP3.LUT R2, R2, 0x38, RZ, 0xb8, !PT ;  /* 0x0000003802027812 */ /* 0x004fca00078eb8ff */
[----:B------:R2:W-:Y:S01]  /*1430*/  STS [UR10+0x34], R2 ;  /* 0x00003402ff007988 */ /* 0x0005e2000800080a */
[----:B------:R-:W-:Y:S05]  /*1440*/  @P3 BRA `(.L_x_48) ;  /* 0x0000000000203947 */ /* 0x000fea0003800000 */
[----:B--2---:R-:W2:Y:S01]  /*1450*/  LDS R2, [UR10+0x8] ;  /* 0x0000080aff027984 */ /* 0x004ea20008000800 */
[----:B------:R-:W-:-:S05]  /*1460*/  IMAD.MOV.U32 R3, RZ, RZ, 0x780 ;  /* 0x00000780ff037424 */ /* 0x000fca00078e00ff */
[----:B--2---:R-:W-:-:S05]  /*1470*/  LOP3.LUT R2, R2, 0x300, R3, 0xd8, !PT ;  /* 0x0000030002027812 */ /* 0x004fca00078ed803 */
[----:B------:R2:W-:Y:S02]  /*1480*/  STS [UR10+0x8], R2 ;  /* 0x00000802ff007988 */ /* 0x0005e4000800080a */
.L_x_47:
[----:B------:R-:W-:Y:S05]  /*1490*/  @P3 BRA `(.L_x_49) ;  /* 0x0000000000283947 */ /* 0x000fea0003800000 */
[----:B--23--:R-:W2:Y:S02]  /*14a0*/  LDS R2, [UR10+0x8] ;  /* 0x0000080aff027984 */ /* 0x00cea40008000800 */
[----:B--2---:R-:W-:-:S05]  /*14b0*/  LOP3.LUT R2, R2, 0x1800, RZ, 0xb8, !PT ;  /* 0x0000180002027812 */ /* 0x004fca00078eb8ff */
[----:B------:R3:W-:Y:S02]  /*14c0*/  STS [UR10+0x8], R2 ;  /* 0x00000802ff007988 */ /* 0x0007e4000800080a */
.L_x_48:
[----:B------:R-:W-:Y:S05]  /*14d0*/  @P3 BREAK.RELIABLE B4 ;  /* 0x0000000000043942 */ /* 0x000fea0003800100 */
[----:B------:R-:W-:Y:S05]  /*14e0*/  @P3 BRA `(.L_x_50) ;  /* 0x0000000000243947 */ /* 0x000fea0003800000 */
[----:B--23--:R-:W2:Y:S01]  /*14f0*/  LDS R2, [UR10+0x8] ;  /* 0x0000080aff027984 */ /* 0x00cea20008000800 */
[----:B------:R-:W-:-:S05]  /*1500*/  IMAD.MOV.U32 R3, RZ, RZ, 0x6000 ;  /* 0x00006000ff037424 */ /* 0x000fca00078e00ff */
[----:B--2---:R-:W-:-:S04]  /*1510*/  LOP3.LUT R2, R2, 0x6000, R3, 0xd8, !PT ;  /* 0x0000600002027812 */ /* 0x004fc800078ed803 */
[----:B------:R-:W-:-:S05]  /*1520*/  LOP3.LUT R2, R2, 0x400000, RZ, 0xb8, !PT ;  /* 0x0040000002027812 */ /* 0x000fca00078eb8ff */
[----:B------:R2:W-:Y:S02]  /*1530*/  STS [UR10+0x8], R2 ;  /* 0x00000802ff007988 */ /* 0x0005e4000800080a */
.L_x_49:
[----:B------:R-:W-:Y:S05]  /*1540*/  BSYNC.RELIABLE B4 ;  /* 0x0000000000047941 */ /* 0x000fea0003800100 */
.L_x_46:
[----:B--23--:R-:W2:Y:S02]  /*1550*/  @!P3 LDS R2, [UR10+0x8] ;  /* 0x0000080aff02b984 */ /* 0x00cea40008000800 */
[----:B--2---:R-:W-:-:S05]  /*1560*/  @!P3 LOP3.LUT R2, R2, 0x8000, RZ, 0xb8, !PT ;  /* 0x000080000202b812 */ /* 0x004fca00078eb8ff */
[----:B------:R2:W-:Y:S02]  /*1570*/  @!P3 STS [UR10+0x8], R2 ;  /* 0x00000802ff00b988 */ /* 0x0005e4000800080a */
.L_x_50:
[----:B------:R-:W-:Y:S05]  /*1580*/  BSYNC.RECONVERGENT B5 ;  /* 0x0000000000057941 */ /* 0x000fea0003800200 */
.L_x_45:
[----:B------:R-:W-:Y:S05]  /*1590*/  WARPSYNC.ALL ;  /* 0x0000000000007948 */ /* 0x000fea0003800000 */
[----:B------:R-:W-:Y:S01]  /*15a0*/  NOP ;  /* 0x0000000000007918 */ /* 0x000fe20000000000 */
[----:B------:R-:W-:-:S04]  /*15b0*/  UIADD3 UR4, UPT, UPT, UR4, 0x100, URZ ;  /* 0x0000010004047890 */ /* 0x000fc8000fffe0ff */
[----:B------:R-:W-:-:S04]  /*15c0*/  UIADD3 UR12, UP0, UPT, UR4, UR12, URZ ;  /* 0x0000000c040c7290 */ /* 0x000fc8000ff1e0ff */
[----:B------:R-:W-:Y:S01]  /*15d0*/  ULEA.HI.X.SX32 UR13, UR4, UR13, 0x1, UP0 ;  /* 0x0000000d040d7291 */ /* 0x000fe200080f0eff */
[----:B------:R-:W-:Y:S11]  /*15e0*/  @P0 BRA `(.L_x_51) ;  /* 0x0000000000300947 */ /* 0x000ff60003800000 */
[----:B--23--:R-:W2:Y:S01]  /*15f0*/  S2R R2, SR_LANEID ;  /* 0x0000000000027919 */ /* 0x00cea20000000000 */
[----:B------:R-:W-:Y:S05]  /*1600*/  WARPSYNC.ALL ;  /* 0x0000000000007948 */ /* 0x000fea0003800000 */
[----:B------:R-:W-:Y:S01]  /*1610*/  NOP ;  /* 0x0000000000007918 */ /* 0x000fe20000000000 */
[----:B--2-4-:R-:W-:-:S05]  /*1620*/  IMAD.SHL.U32 R4, R2, 0x4, RZ ;  /* 0x0000000402047824 */ /* 0x014fca00078e00ff */
[----:B------:R-:W2:Y:S01]  /*1630*/  LDS R5, [R4+UR10] ;  /* 0x0000000a04057984 */ /* 0x000ea20008000800 */
[----:B------:R-:W-:-:S05]  /*1640*/  IADD3 R2, P1, PT, R4, UR12, RZ ;  /* 0x0000000c04027c10 */ /* 0x000fca000ff3e0ff */
[----:B------:R-:W-:-:S05]  /*1650*/  IMAD.X R3, RZ, RZ, UR13, P1 ;  /* 0x0000000dff037e24 */ /* 0x000fca00088e06ff */
[----:B--2---:R2:W3:Y:S01]  /*1660*/  ATOMG.E.EXCH.STRONG.GPU PT, RZ, [R2], R5 ;  /* 0x0000000502ff73a8 */ /* 0x0044e200041ee100 */
[----:B------:R-:W-:-:S04]  /*1670*/  DEPBAR {5,4,3,2,1,0} ;  /* 0x0000003f0000791a */ /* 0x000fc80000000000 */
[----:B------:R-:W4:Y:S02]  /*1680*/  CCTL.E.C.LDCU.IV.DEEP [UR12] ;  /* 0x000000000c007540 */ /* 0x000f240009c08000 */
[----:B----4-:R2:W-:Y:S01]  /*1690*/  UTMACCTL.IV [UR12] ;  /* 0x000000000c0079b9 */ /* 0x0105e20008000000 */
[----:B------:R-:W-:Y:S01]  /*16a0*/  NOP ;  /* 0x0000000000007918 */ /* 0x000fe20000000000 */
.L_x_51:
[----:B------:R-:W-:Y:S05]  /*16b0*/  @P0 BRA `(.L_x_52) ;  /* 0x00000000000c0947 */ /* 0x000fea0003800000 */
[----:B------:R0:W-:Y:S01]  /*16c0*/  UTMACMDFLUSH ;  /* 0x00000000000079b7 */ /* 0x0001e20000000000 */
[----:B------:R-:W-:Y:S05]  /*16d0*/  @P0 BRA `(.L_x_52) ;  /* 0x0000000000040947 */ /* 0x000fea0003800000 */
[----:B------:R-:W-:-:S04]  /*16e0*/  DEPBAR.LE SB0, 0x0 ;  /* 0x000080000000791a */ /* 0x000fc80000000000 */
.L_x_52:
[----:B------:R-:W-:Y:S05]  /*16f0*/  WARPSYNC.ALL ;  /* 0x0000000000007948 */ /* 0x000fea0003800000 */
[----:B------:R-:W-:Y:S01]  /*1700*/  NOP ;  /* 0x0000000000007918 */ /* 0x000fe20000000000 */
[----:B---3--:R-:W-:Y:S01]  /*1710*/  BAR.SYNC.DEFER_BLOCKING 0x0 ;  /* 0x0000000000007b1d */ /* 0x008fe20000010000 */
[----:B--2---:R-:W-:Y:S01]  /*1720*/  SHF.R.U32.HI R2, RZ, 0x5, R0 ;  /* 0x00000005ff027819 */ /* 0x004fe20000011600 */
[----:B------:R-:W-:Y:S01]  /*1730*/  UIADD3 UR6, UPT, UPT, UR10, 0x18010, URZ ;  /* 0x000180100a067890 */ /* 0x000fe2000fffe0ff */
[----:B------:R-:W-:Y:S01]  /*1740*/  ISETP.GE.AND P0, PT, R10, 0x1, PT ;  /* 0x000000010a00780c */ /* 0x000fe20003f06270 */
[----:B------:R-:W-:Y:S01]  /*1750*/  USHF.L.U32 UR23, UR15, 0x6, URZ ;  /* 0x000000060f177899 */ /* 0x000fe200080006ff */
[----:B------:R-:W-:Y:S01]  /*1760*/  R2UR UR14, R2 ;  /* 0x00000000020e72ca */ /* 0x000fe200000e0000 */
[----:B------:R-:W-:Y:S01]  /*1770*/  VOTEU.ALL UP0, P3 ;  /* 0x0000000000ff7886 */ /* 0x000fe20001800000 */
[----:B------:R-:W-:Y:S01]  /*1780*/  UMOV UR4, 0x1 ;  /* 0x0000000100047882 */ /* 0x000fe20000000000 */
[----:B------:R-:W-:Y:S01]  /*1790*/  VOTEU.ALL UP1, P3 ;  /* 0x0000000000ff7886 */ /* 0x000fe20001820000 */
[----:B------:R-:W-:Y:S01]  /*17a0*/  USHF.L.U32 UR7, UR7, 0x7, URZ ;  /* 0x0000000707077899 */ /* 0x000fe200080006ff */
[----:B------:R-:W-:Y:S01]  /*17b0*/  BSSY.RECONVERGENT B5, `(.L_x_53) ;  /* 0x0000018000057945 */ /* 0x000fe20003800200 */
[----:B------:R-:W-:-:S04]  /*17c0*/  @!UP0 UIADD3 UR16, UPT, UPT, -UR4, 0x100000, URZ ;  /* 0x0010000004108890 */ /* 0x000fc8000fffe1ff */
[----:B------:R-:W-:Y:S02]  /*17d0*/  @!UP0 USHF.L.U32 UR17, UR16, 0xb, URZ ;  /* 0x0000000b10118899 */ /* 0x000fe400080006ff */
[----:B------:R-:W-:Y:S02]  /*17e0*/  @!UP0 USHF.L.U32 UR16, UR16, 0x1, URZ ;  /* 0x0000000110108899 */ /* 0x000fe400080006ff */
[----:B------:R-:W-:-:S04]  /*17f0*/  @!UP0 UIADD3 UR4, UPT, UPT, -UR4, 0x100000, URZ ;  /* 0x0010000004048890 */ /* 0x000fc8000fffe1ff */
[----:B------:R-:W-:Y:S02]  /*1800*/  @!UP0 USHF.L.U32 UR5, UR4, 0xb, URZ ;  /* 0x0000000b04058899 */ /* 0x000fe400080006ff */
[----:B------:R-:W-:Y:S01]  /*1810*/  @!UP0 USHF.L.U32 UR4, UR4, 0x1, URZ ;  /* 0x0000000104048899 */ /* 0x000fe200080006ff */
[----:B------:R-:W-:Y:S01]  /*1820*/  VOTEU.ALL UP0, P3 ;  /* 0x0000000000ff7886 */ /* 0x000fe20001800000 */
[----:B------:R-:W2:Y:S04]  /*1830*/  FENCE.VIEW.ASYNC.S ;  /* 0x00000000000073c6 */ /* 0x000ea80000000000 */
[----:B--2---:R2:W3:Y:S06]  /*1840*/  @!UP0 SYNCS.EXCH.64 URZ, [UR10+0x18000], UR16 ;  /* 0x018000100aff85b2 */ /* 0x0044ec0008000100 */
[----:B------:R2:W3:Y:S02]  /*1850*/  @!UP1 SYNCS.EXCH.64 URZ, [UR10+0x18010], UR4 ;  /* 0x018010040aff95b2 */ /* 0x0004e40008000100 */
[----:B---3--:R-:W-:Y:S06]  /*1860*/  BAR.SYNC.DEFER_BLOCKING 0x0 ;  /* 0x0000000000007b1d */ /* 0x008fec0000010000 */
[----:B------:R-:W-:Y:S05]  /*1870*/  @P3 BRA `(.L_x_54) ;  /* 0x00000000002c3947 */ /* 0x000fea0003800000 */
[----:B--2---:R-:W-:Y:S02]  /*1880*/  UMOV UR4, 0x1 ;  /* 0x0000000100047882 */ /* 0x004fe40000000000 */
[----:B------:R-:W-:-:S04]  /*1890*/  UIADD3 UR16, UPT, UPT, -UR4, 0x100000, URZ ;  /* 0x0010000004107890 */ /* 0x000fc8000fffe1ff */
[----:B------:R-:W-:Y:S02]  /*18a0*/  USHF.L.U32 UR17, UR16, 0xb, URZ ;  /* 0x0000000b10117899 */ /* 0x000fe400080006ff */
[----:B------:R-:W-:Y:S02]  /*18b0*/  USHF.L.U32 UR16, UR16, 0x1, URZ ;  /* 0x0000000110107899 */ /* 0x000fe400080006ff */
[----:B------:R-:W-:-:S04]  /*18c0*/  UIADD3 UR4, UPT, UPT, -UR4, 0x100000, URZ ;  /* 0x0010000004047890 */ /* 0x000fc8000fffe1ff */
[----:B------:R-:W-:Y:S02]  /*18d0*/  USHF.L.U32 UR5, UR4, 0xb, URZ ;  /* 0x0000000b04057899 */ /* 0x000fe400080006ff */
[----:B------:R-:W-:Y:S01]  /*18e0*/  USHF.L.U32 UR4, UR4, 0x1, URZ ;  /* 0x0000000104047899 */ /* 0x000fe200080006ff */
[----:B------:R-:W2:Y:S03]  /*18f0*/  FENCE.VIEW.ASYNC.S ;  /* 0x00000000000073c6 */ /* 0x000ea60000000000 */
[----:B--2---:R3:W2:Y:S08]  /*1900*/  SYNCS.EXCH.64 URZ, [UR10+0x18008], UR16 ;  /* 0x018008100aff75b2 */ /* 0x0046b00008000100 */
[----:B------:R3:W4:Y:S02]  /*1910*/  SYNCS.EXCH.64 URZ, [UR10+0x18018], UR4 ;  /* 0x018018040aff75b2 */ /* 0x0007240008000100 */
[----:B---3--:R-:W-:Y:S01]  /*1920*/  NOP ;  /* 0x0000000000007918 */ /* 0x008fe20000000000 */
.L_x_54:
[----:B--2---:R-:W-:Y:S05]  /*1930*/  BSYNC.RECONVERGENT B5 ;  /* 0x0000000000057941 */ /* 0x004fea0003800200 */
.L_x_53:
[----:B------:R-:W-:Y:S05]  /*1940*/  @!P0 BRA `(.L_x_55) ;  /* 0x0000000c00508947 */ /* 0x000fea0003800000 */
[----:B----4-:R-:W-:Y:S01]  /*1950*/  BAR.SYNC.DEFER_BLOCKING 0x0 ;  /* 0x0000000000007b1d */ /* 0x010fe20000010000 */
[----:B------:R-:W-:Y:S01]  /*1960*/  ELECT P1, URZ, PT ;  /* 0x0000000000ff782f */ /* 0x000fe20003820000 */
[----:B------:R-:W-:Y:S01]  /*1970*/  @!P3 IMAD.MOV.U32 R2, RZ, RZ, 0xc000 ;  /* 0x0000c000ff02b424 */ /* 0x000fe200078e00ff */
[----:B------:R-:W-:Y:S02]  /*1980*/  ULOP3.LUT UR4, UR14, 0x1, URZ, 0xc0, !UPT ;  /* 0x000000010e047892 */ /* 0x000fe4000f8ec0ff */
[C---:B------:R-:W-:Y:S02]  /*1990*/  ISETP.LT.U32.AND P1, PT, R68.reuse, 0x40, P1 ;  /* 0x000000404400780c */ /* 0x040fe40000f21070 */
[----:B------:R-:W-:Y:S01]  /*19a0*/  ELECT P0, URZ, PT ;  /* 0x0000000000ff782f */ /* 0x000fe20003800000 */
[----:B------:R-:W-:Y:S02]  /*19b0*/  ULEA UR5, UR4, UR10, 0xd ;  /* 0x0000000a04057291 */ /* 0x000fe4000f8e68ff */
[----:B------:R-:W-:Y:S01]  /*19c0*/  USHF.L.U32 UR22, UR4, 0x6, URZ ;  /* 0x0000000604167899 */ /* 0x000fe200080006ff */
[----:B------:R-:W-:Y:S01]  /*19d0*/  ISETP.LT.U32.AND P0, PT, R68, 0x40, P0 ;  /* 0x000000404400780c */ /* 0x000fe20000701070 */
[----:B------:R-:W-:Y:S01]  /*19e0*/  ULEA UR16, UR4, UR5, 0xd ;  /* 0x0000000504107291 */ /* 0x000fe2000f8e68ff */
[----:B------:R-:W-:-:S04]  /*19f0*/  UMOV UR19, UR7 ;  /* 0x0000000700137c82 */ /* 0x000fc80008000000 */
[----:B------:R-:W-:Y:S01]  /*1a00*/  UMOV UR18, UR22 ;  /* 0x0000001600127c82 */ /* 0x000fe20008000000 */
[----:B------:R-:W-:Y:S01]  /*1a10*/  VOTEU.ANY UP0, P1 ;  /* 0x0000000000ff7886 */ /* 0x000fe20000800100 */
[----:B------:R-:W-:-:S04]  /*1a20*/  VOTEU.ANY UP2, P1 ;  /* 0x0000000000ff7886 */ /* 0x000fc80000840100 */
[----:B------:R-:W-:Y:S01]  /*1a30*/  @UP0 UIADD3 UR20, UPT, UPT, UR5, 0x10000, URZ ;  /* 0x0001000005140890 */ /* 0x000fe2000fffe0ff */
[----:B------:R2:W-:Y:S01]  /*1a40*/  @!P3 SYNCS.ARRIVE.TRANS64 RZ, [UR10+0x18000], R2 ;  /* 0x01800002ffffb9a7 */ /* 0x0005e2000800000a */
[----:B------:R-:W-:Y:S01]  /*1a50*/  @UP0 UIADD3 UR21, UPT, UPT, UR10, 0x18000, URZ ;  /* 0x000180000a150890 */ /* 0x000fe2000fffe0ff */
[----:B------:R-:W-:Y:S06]  /*1a60*/  BAR.SYNC.DEFER_BLOCKING 0x0 ;  /* 0x0000000000007b1d */ /* 0x000fec0000010000 */
[----:B------:R-:W-:Y:S01]  /*1a70*/  VOTEU.ANY UP1, P0 ;  /* 0x0000000000ff7886 */ /* 0x000fe20000020100 */
[----:B------:R-:W-:-:S04]  /*1a80*/  VOTEU.ANY UP0, P0 ;  /* 0x0000000000ff7886 */ /* 0x000fc80000000100 */
[----:B------:R-:W-:Y:S01]  /*1a90*/  @UP1 UIADD3 UR17, UPT, UPT, UR10, 0x18000, URZ ;  /* 0x000180000a111890 */ /* 0x000fe2000fffe0ff */
[----:B------:R2:W-:Y:S01]  /*1aa0*/  @UP2 UTMALDG.2D [UR20], [UR8] ;  /* 0x00000014080025b4 */ /* 0x0005e20008008000 */
[----:B------:R3:W-:Y:S06]  /*1ab0*/  MEMBAR.ALL.CTA ;  /* 0x0000000000007992 */ /* 0x0007ec0000008000 */
[----:B---3--:R-:W3:Y:S02]  /*1ac0*/  FENCE.VIEW.ASYNC.S ;  /* 0x00000000000073c6 */ /* 0x008ee40000000000 */
[----:B---3--:R-:W-:Y:S06]  /*1ad0*/  BAR.SYNC.DEFER_BLOCKING 0x0 ;  /* 0x0000000000007b1d */ /* 0x008fec0000010000 */
[----:B------:R2:W-:Y:S01]  /*1ae0*/  @UP0 UTMALDG.2D [UR16], [UR32] ;  /* 0x00000010200005b4 */ /* 0x0005e20008008000 */
[----:B------:R-:W-:Y:S01]  /*1af0*/  UISETP.NE.U32.AND UP0, UPT, UR14, URZ, UPT ;  /* 0x000000ff0e00728c */ /* 0x000fe2000bf05070 */
[----:B------:R-:W-:Y:S06]  /*1b00*/  BAR.SYNC.DEFER_BLOCKING 0x0 ;  /* 0x0000000000007b1d */ /* 0x000fec0000010000 */
[----:B------:R-:W3:Y:S02]  /*1b10*/  SYNCS.PHASECHK.TRANS64.TRYWAIT P0, [UR10+0x18000], RZ ;  /* 0x018000ffff0075a7 */ /* 0x000ee4000800110a */
[----:B--23--:R-:W-:Y:S05]  /*1b20*/  @!P0 BRA `(.L_x_56) ;  /* 0x0000001000ec8947 */ /* 0x00cfea0003800000 */
.L_x_70:
[----:B------:R-:W-:Y:S05]  /*1b30*/  BRA.U UP0, `(.L_x_57) ;  /* 0x0000000100c87547 */ /* 0x000fea000b800000 */
[----:B------:R-:W-:Y:S02]  /*1b40*/  USHF.R.U32.HI UR16, URZ, 0x4, UR10 ;  /* 0x00000004ff107899 */ /* 0x000fe4000801160a */
[----:B------:R-:W-:Y:S02]  /*1b50*/  UIADD3 UR15, UPT, UPT, UR10, 0x10000, URZ ;  /* 0x000100000a0f7890 */ /* 0x000fe4000fffe0ff */
[----:B------:R-:W-:Y:S02]  /*1b60*/  USGXT.U32 UR16, UR16, 0xe ;  /* 0x0000000e1010789a */ /* 0x000fe40008000000 */
[----:B------:R-:W-:Y:S02]  /*1b70*/  USHF.R.U32.HI UR15, URZ, 0x4, UR15 ;  /* 0x00000004ff0f7899 */ /* 0x000fe4000801160f */
[----:B------:R-:W-:Y:S02]  /*1b80*/  UIADD3 UR50, UP0, UPT, UR16, 0x2, URZ ;  /* 0x0000000210327890 */ /* 0x000fe4000ff1e0ff */
[----:B------:R-:W-:Y:S01]  /*1b90*/  USGXT.U32 UR18, UR15, 0xe ;  /* 0x0000000e0f12789a */ /* 0x000fe20008000000 */
[----:B------:R-:W-:Y:S01]  /*1ba0*/  UMOV UR5, URZ ;  /* 0x000000ff00057c82 */ /* 0x000fe20008000000 */
[----:B------:R-:W-:Y:S01]  /*1bb0*/  UMOV UR4, URZ ;  /* 0x000000ff00047c82 */ /* 0x000fe20008000000 */
[----:B------:R-:W-:-:S02]  /*1bc0*/  UIADD3.X UR51, UPT, UPT, UR5, 0x40004040, URZ, UP0, !UPT ;  /* 0x4000404005337890 */ /* 0x000fc400087fe4ff */
[----:B------:R-:W-:Y:S02]  /*1bd0*/  UIADD3 UR48, UP0, UPT, UR18, 0x2, URZ ;  /* 0x0000000212307890 */ /* 0x000fe4000ff1e0ff */
[----:B------:R-:W-:Y:S02]  /*1be0*/  UIADD3.64 UR24, UPT, UPT, UR50, 0x2, URZ ;  /* 0x0000000232187897 */ /* 0x000fe4000fffe0ff */
[----:B------:R-:W-:Y:S02]  /*1bf0*/  UIADD3.X UR49, UPT, UPT, UR4, 0x40004040, URZ, UP0, !UPT ;  /* 0x4000404004317890 */ /* 0x000fe400087fe4ff */
[----:B------:R-:W-:Y:S02]  /*1c00*/  UIADD3.64 UR28, UPT, UPT, UR50, 0x4, URZ ;  /* 0x00000004321c7897 */ /* 0x000fe4000fffe0ff */
[----:B------:R-:W-:Y:S02]  /*1c10*/  UIADD3.64 UR4, UPT, UPT, UR48, 0x2, URZ ;  /* 0x0000000230047897 */ /* 0x000fe4000fffe0ff */
[----:B------:R-:W-:-:S02]  /*1c20*/  UIADD3.64 UR26, UPT, UPT, UR48, 0x4, URZ ;  /* 0x00000004301a7897 */ /* 0x000fc4000fffe0ff */
[----:B------:R-:W-:Y:S02]  /*1c30*/  UIADD3.64 UR34, UPT, UPT, UR50, 0x3fe, URZ ;  /* 0x000003fe32227897 */ /* 0x000fe4000fffe0ff */
[----:B------:R-:W-:Y:S02]  /*1c40*/  UIADD3.64 UR30, UPT, UPT, UR48, 0x1fe, URZ ;  /* 0x000001fe301e7897 */ /* 0x000fe4000fffe0ff */
[----:B------:R-:W-:Y:S02]  /*1c50*/  UIADD3.64 UR38, UPT, UPT, UR50, 0x400, URZ ;  /* 0x0000040032267897 */ /* 0x000fe4000fffe0ff */
[----:B------:R-:W-:Y:S02]  /*1c60*/  UIADD3.64 UR36, UPT, UPT, UR48, 0x200, URZ ;  /* 0x0000020030247897 */ /* 0x000fe4000fffe0ff */
[----:B------:R-:W-:Y:S02]  /*1c70*/  UIADD3.64 UR42, UPT, UPT, UR50, 0x402, URZ ;  /* 0x00000402322a7897 */ /* 0x000fe4000fffe0ff */
[----:B------:R-:W-:Y:S01]  /*1c80*/  UIADD3.64 UR40, UPT, UPT, UR48, 0x202, URZ ;  /* 0x0000020230287897 */ /* 0x000fe2000fffe0ff */
[----:B------:R-:W-:Y:S01]  /*1c90*/  UMOV UR20, 0x0 ;  /* 0x0000000000147882 */ /* 0x000fe20000000000 */
[----:B------:R-:W-:Y:S01]  /*1ca0*/  UMOV UR21, 0x4200010 ;  /* 0x0420001000157882 */ /* 0x000fe20000000000 */
[----:B------:R-:W-:Y:S01]  /*1cb0*/  UIADD3.64 UR46, UPT, UPT, UR50, 0x404, URZ ;  /* 0x00000404322e7897 */ /* 0x000fe2000fffe0ff */
[----:B------:R-:W-:Y:S01]  /*1cc0*/  UMOV UR17, 0x40004040 ;  /* 0x4000404000117882 */ /* 0x000fe20000000000 */
[----:B------:R-:W-:Y:S01]  /*1cd0*/  UIADD3.64 UR44, UPT, UPT, UR48, 0x204, URZ ;  /* 0x00000204302c7897 */ /* 0x000fe2000fffe0ff */
[----:B------:R-:W-:Y:S01]  /*1ce0*/  UMOV UR19, 0x40004040 ;  /* 0x4000404000137882 */ /* 0x000fe20000000000 */
[----:B------:R-:W-:Y:S01]  /*1cf0*/  UMOV UR52, 0x0 ;  /* 0x0000000000347882 */ /* 0x000fe20000000000 */
[----:B------:R-:W-:Y:S01]  /*1d00*/  UMOV UR53, 0x4200010 ;  /* 0x0420001000357882 */ /* 0x000fe20000000000 */
[----:B------:R-:W-:Y:S01]  /*1d10*/  UMOV UR54, 0x0 ;  /* 0x0000000000367882 */ /* 0x000fe20000000000 */
[----:B------:R-:W-:Y:S01]  /*1d20*/  UMOV UR55, 0x4200010 ;  /* 0x0420001000377882 */ /* 0x000fe20000000000 */
[----:B------:R2:W-:Y:S01]  /*1d30*/  UTCHMMA gdesc[UR18], gdesc[UR16], tmem[UR11], tmem[UR20], idesc[UR21], !UPT ;  /* 0x00ff1410120075ea */ /* 0x0005e2000f80000b */
[----:B------:R-:W-:Y:S01]  /*1d40*/  UMOV UR56, 0x0 ;  /* 0x0000000000387882 */ /* 0x000fe20000000000 */
[----:B------:R-:W-:Y:S01]  /*1d50*/  UMOV UR57, 0x4200010 ;  /* 0x0420001000397882 */ /* 0x000fe20000000000 */
[----:B------:R2:W-:Y:S01]  /*1d60*/  UTCHMMA gdesc[UR48], gdesc[UR50], tmem[UR11], tmem[UR52], idesc[UR53], UPT ;  /* 0x00ff3432300075ea */ /* 0x0005e2000b80000b */
        /* <DEDUP_REMOVED lines=12> */
[----:B------:R2:W-:Y:S01]  /*1e30*/  UTCHMMA gdesc[UR40], gdesc[UR42], tmem[UR11], tmem[UR62], idesc[UR63], UPT ;  /* 0x00ff3e2a280075ea */ /* 0x0005e2000b80000b */
[----:B------:R2:W-:Y:S01]  /*1e40*/  UTCHMMA gdesc[UR44], gdesc[UR46], tmem[UR11], tmem[UR64], idesc[UR65], UPT ;  /* 0x00ff402e2c0075ea */ /* 0x0005e2000b80000b */
[----:B------:R-:W-:Y:S01]  /*1e50*/  NOP ;  /* 0x0000000000007918 */ /* 0x000fe20000000000 */
.L_x_57:
[----:B------:R-:W-:Y:S01]  /*1e60*/  ELECT P0, URZ, PT ;  /* 0x0000000000ff782f */ /* 0x000fe20003800000 */
[----:B--2---:R-:W-:Y:S01]  /*1e70*/  UMOV UR4, UR6 ;  /* 0x0000000600047c82 */ /* 0x004fe20008000000 */
[----:B------:R-:W-:Y:S02]  /*1e80*/  UMOV UR5, URZ ;  /* 0x000000ff00057c82 */ /* 0x000fe40008000000 */
[----:B------:R-:W-:-:S13]  /*1e90*/  ISETP.LT.U32.AND P0, PT, R68, 0x20, P0 ;  /* 0x000000204400780c */ /* 0x000fda0000701070 */
[----:B------:R-:W-:Y:S01]  /*1ea0*/  VOTEU.ANY UP0, P0 ;  /* 0x0000000000ff7886 */ /* 0x000fe20000000100 */
[----:B------:R-:W-:Y:S01]  /*1eb0*/  VOTEU.ANY UP1, P0 ;  /* 0x0000000000ff7886 */ /* 0x000fe20000020100 */
[----:B------:R-:W-:-:S03]  /*1ec0*/  ISETP.GE.U32.AND P0, PT, R10, 0x81, PT ;  /* 0x000000810a00780c */ /* 0x000fc60003f06070 */
[----:B------:R-:W-:Y:S02]  /*1ed0*/  @UP0 UMOV UR4, UR4 ;  /* 0x0000000400040c82 */ /* 0x000fe40008000000 */
[----:B------:R2:W-:Y:S01]  /*1ee0*/  @UP1 UTCBAR [UR4], URZ ;  /* 0x000000ff040013e9 */ /* 0x0005e200080000ff */
[----:B------:R-:W-:Y:S06]  /*1ef0*/  BAR.SYNC.DEFER_BLOCKING 0x0 ;  /* 0x0000000000007b1d */ /* 0x000fec0000010000 */
[----:B------:R-:W3:Y:S02]  /*1f00*/  SYNCS.PHASECHK.TRANS64.TRYWAIT P1, [UR10+0x18010], RZ ;  /* 0x018010ffff0075a7 */ /* 0x000ee4000802110a */
[----:B--23--:R-:W-:Y:S05]  /*1f10*/  @!P1 BRA `(.L_x_58) ;  /* 0x0000000c00fc9947 */ /* 0x00cfea0003800000 */
.L_x_71:
[----:B------:R-:W-:Y:S01]  /*1f20*/  IMAD.MOV.U32 R2, RZ, RZ, RZ ;  /* 0x000000ffff027224 */ /* 0x000fe200078e00ff */
[----:B------:R-:W-:Y:S06]  /*1f30*/  @!P0 BRA `(.L_x_55) ;  /* 0x0000000400d48947 */ /* 0x000fec0003800000 */
[----:B------:R-:W2:Y:S01]  /*1f40*/  LDCU UR34, c[0x0][0x3a0] ;  /* 0x00007400ff2277ac */ /* 0x000ea20008000800 */
[----:B------:R-:W-:Y:S01]  /*1f50*/  UMOV UR35, 0x80 ;  /* 0x0000008000237882 */ /* 0x000fe20000000000 */
[----:B------:R-:W-:-:S05]  /*1f60*/  UMOV UR15, 0x1 ;  /* 0x00000001000f7882 */ /* 0x000fca0000000000 */
.L_x_62:
[----:B------:R-:W-:Y:S01]  /*1f70*/  BAR.SYNC.DEFER_BLOCKING 0x0 ;  /* 0x0000000000007b1d */ /* 0x000fe20000010000 */
[----:B------:R-:W-:Y:S01]  /*1f80*/  ULEA UR42, UR15, UR10, 0x3 ;  /* 0x0000000a0f2a7291 */ /* 0x000fe2000f8e18ff */
[----:B------:R-:W-:Y:S01]  /*1f90*/  @!P3 IMAD.MOV.U32 R3, RZ, RZ, 0xc000 ;  /* 0x0000c000ff03b424 */ /* 0x000fe200078e00ff */
[----:B------:R-:W-:Y:S01]  /*1fa0*/  ELECT P1, URZ, PT ;  /* 0x0000000000ff782f */ /* 0x000fe20003820000 */
[----:B------:R-:W-:-:S03]  /*1fb0*/  ULEA UR4, UR15, UR10, 0xe ;  /* 0x0000000a0f047291 */ /* 0x000fc6000f8e70ff */
[----:B------:R-:W-:Y:S01]  /*1fc0*/  ISETP.LT.U32.AND P1, PT, R68, 0x40, P1 ;  /* 0x000000404400780c */ /* 0x000fe20000f21070 */
[----:B------:R-:W-:Y:S02]  /*1fd0*/  ULOP3.LUT UR5, UR14, 0x1, URZ, 0xc0, !UPT ;  /* 0x000000010e057892 */ /* 0x000fe4000f8ec0ff */
[----:B------:R-:W-:Y:S02]  /*1fe0*/  UIADD3 UR16, UPT, UPT, UR4, 0x10000, URZ ;  /* 0x0001000004107890 */ /* 0x000fe4000fffe0ff */
[----:B------:R-:W-:Y:S02]  /*1ff0*/  ULEA UR22, UR5, UR35, 0x6 ;  /* 0x0000002305167291 */ /* 0x000fe4000f8e30ff */
[----:B------:R-:W-:Y:S01]  /*2000*/  ULEA UR20, UR5, UR16, 0xd ;  /* 0x0000001005147291 */ /* 0x000fe2000f8e68ff */
[----:B------:R-:W-:Y:S01]  /*2010*/  ELECT P0, URZ, PT ;  /* 0x0000000000ff782f */ /* 0x000fe20003800000 */
[----:B------:R-:W-:-:S04]  /*2020*/  ULEA UR17, UR15, UR10, 0xf ;  /* 0x0000000a0f117291 */ /* 0x000fc8000f8e78ff */
[----:B------:R-:W-:Y:S01]  /*2030*/  VOTEU.ANY UP0, P1 ;  /* 0x0000000000ff7886 */ /* 0x000fe20000800100 */
[----:B------:R-:W-:Y:S01]  /*2040*/  ISETP.LT.U32.AND P0, PT, R68, 0x40, P0 ;  /* 0x000000404400780c */ /* 0x000fe20000701070 */
[----:B------:R-:W-:Y:S01]  /*2050*/  ULEA UR4, UR5, UR17, 0xe ;  /* 0x0000001105047291 */ /* 0x000fe2000f8e70ff */
[----:B------:R3:W-:Y:S02]  /*2060*/  @!P3 SYNCS.ARRIVE.TRANS64 RZ, [UR42+0x18000], R3 ;  /* 0x01800003ffffb9a7 */ /* 0x0007e4000800002a */
[----:B------:R-:W-:Y:S01]  /*2070*/  @UP0 UIADD3 UR21, UPT, UPT, UR42, 0x18000, URZ ;  /* 0x000180002a150890 */ /* 0x000fe2000fffe0ff */
[----:B------:R-:W-:Y:S01]  /*2080*/  VOTEU.ANY UP0, P1 ;  /* 0x0000000000ff7886 */ /* 0x000fe20000800100 */
[----:B------:R-:W-:Y:S01]  /*2090*/  BAR.SYNC.DEFER_BLOCKING 0x0 ;  /* 0x0000000000007b1d */ /* 0x000fe20000010000 */
[----:B---3--:R-:W-:-:S06]  /*20a0*/  IMAD.U32 R3, R2, -0x80000000, RZ ;  /* 0x8000000002037824 */ /* 0x008fcc00078e00ff */
[----:B------:R-:W-:Y:S01]  /*20b0*/  VOTEU.ANY UP1, P0 ;  /* 0x0000000000ff7886 */ /* 0x000fe20000020100 */
[----:B------:R-:W-:-:S04]  /*20c0*/  UMOV UR6, UR22 ;  /* 0x0000001600067c82 */ /* 0x000fc80008000000 */
[----:B------:R-:W-:Y:S01]  /*20d0*/  @UP1 UIADD3 UR5, UPT, UPT, UR42, 0x18000, URZ ;  /* 0x000180002a051890 */ /* 0x000fe2000fffe0ff */
[----:B------:R-:W-:Y:S01]  /*20e0*/  VOTEU.ANY UP1, P0 ;  /* 0x0000000000ff7886 */ /* 0x000fe20000020100 */
[----:B------:R3:W-:Y:S01]  /*20f0*/  @UP0 UTMALDG.2D [UR20], [UR8] ;  /* 0x00000014080005b4 */ /* 0x0007e20008008000 */
[----:B------:R-:W-:Y:S01]  /*2100*/  UISETP.NE.U32.AND UP0, UPT, UR14, URZ, UPT ;  /* 0x000000ff0e00728c */ /* 0x000fe2000bf05070 */
[----:B------:R4:W-:Y:S06]  /*2110*/  MEMBAR.ALL.CTA ;  /* 0x0000000000007992 */ /* 0x0009ec0000008000 */
[----:B----4-:R-:W4:Y:S02]  /*2120*/  FENCE.VIEW.ASYNC.S ;  /* 0x00000000000073c6 */ /* 0x010f240000000000 */
[----:B----4-:R-:W-:Y:S06]  /*2130*/  BAR.SYNC.DEFER_BLOCKING 0x0 ;  /* 0x0000000000007b1d */ /* 0x010fec0000010000 */
[----:B------:R3:W-:Y:S02]  /*2140*/  @UP1 UTMALDG.2D [UR4], [UR32] ;  /* 0x00000004200015b4 */ /* 0x0007e40008008000 */
[----:B------:R-:W-:Y:S06]  /*2150*/  BAR.SYNC.DEFER_BLOCKING 0x0 ;  /* 0x0000000000007b1d */ /* 0x000fec0000010000 */
[----:B------:R-:W4:Y:S02]  /*2160*/  SYNCS.PHASECHK.TRANS64.TRYWAIT P0, [UR42+0x18000], R3 ;  /* 0x01800003ff0075a7 */ /* 0x000f24000800112a */
[----:B---34-:R-:W-:Y:S05]  /*2170*/  @!P0 BRA `(.L_x_59) ;  /* 0x0000000c00708947 */ /* 0x018fea0003800000 */
.L_x_72:
[----:B------:R-:W-:Y:S05]  /*2180*/  BRA.U UP0, `(.L_x_60) ;  /* 0x0000000100f47547 */ /* 0x000fea000b800000 */
[----:B------:R-:W-:Y:S02]  /*2190*/  USHF.R.U32.HI UR20, URZ, 0x4, UR16 ;  /* 0x00000004ff147899 */ /* 0x000fe40008011610 */
[----:B------:R-:W-:Y:S02]  /*21a0*/  USHF.R.U32.HI UR24, URZ, 0x4, UR17 ;  /* 0x00000004ff187899 */ /* 0x000fe40008011611 */
[----:B------:R-:W-:Y:S02]  /*21b0*/  USGXT.U32 UR20, UR20, 0xe ;  /* 0x0000000e1414789a */ /* 0x000fe40008000000 */
[----:B------:R-:W-:Y:S02]  /*21c0*/  USGXT.U32 UR24, UR24, 0xe ;  /* 0x0000000e1818789a */ /* 0x000fe40008000000 */
[----:B------:R-:W-:Y:S02]  /*21d0*/  UIADD3 UR28, UP0, UPT, UR20, 0x2, URZ ;  /* 0x00000002141c7890 */ /* 0x000fe4000ff1e0ff */
[----:B------:R-:W-:Y:S01]  /*21e0*/  UIADD3 UR26, UP1, UPT, UR24, 0x2, URZ ;  /* 0x00000002181a7890 */ /* 0x000fe2000ff3e0ff */
[----:B------:R-:W-:Y:S01]  /*21f0*/  UMOV UR4, URZ ;  /* 0x000000ff00047c82 */ /* 0x000fe20008000000 */
[----:B------:R-:W-:Y:S01]  /*2200*/  UMOV UR5, URZ ;  /* 0x000000ff00057c82 */ /* 0x000fe20008000000 */
[----:B------:R-:W-:-:S02]  /*2210*/  UIADD3.X UR29, UPT, UPT, UR4, 0x40004040, URZ, UP0, !UPT ;  /* 0x40004040041d7890 */ /* 0x000fc400087fe4ff */
[----:B------:R-:W-:Y:S02]  /*2220*/  UIADD3 UR44, UP3, UPT, UR28, 0x2, URZ ;  /* 0x000000021c2c7890 */ /* 0x000fe4000ff7e0ff */
[----:B------:R-:W-:Y:S02]  /*2230*/  UIADD3.X UR27, UPT, UPT, UR5, 0x40004040, URZ, UP1, !UPT ;  /* 0x40004040051b7890 */ /* 0x000fe40008ffe4ff */
[----:B------:R-:W-:Y:S02]  /*2240*/  UIADD3 UR46, UP2, UPT, UR26, 0x2, URZ ;  /* 0x000000021a2e7890 */ /* 0x000fe4000ff5e0ff */
[----:B------:R-:W-:Y:S02]  /*2250*/  UIADD3 UR48, UP6, UPT, UR28, 0x4, URZ ;  /* 0x000000041c307890 */ /* 0x000fe4000ffde0ff */
[----:B------:R-:W-:Y:S02]  /*2260*/  UIADD3 UR50, UP5, UPT, UR26, 0x4, URZ ;  /* 0x000000041a327890 */ /* 0x000fe4000ffbe0ff */
[----:B------:R-:W-:-:S02]  /*2270*/  UIADD3 UR52, UP1, UPT, UR28, 0x1fe, URZ ;  /* 0x000001fe1c347890 */ /* 0x000fc4000ff3e0ff */
[----:B------:R-:W-:Y:S02]  /*2280*/  UIADD3 UR54, UP0, UPT, UR26, 0x3fe, URZ ;  /* 0x000003fe1a367890 */ /* 0x000fe4000ff1e0ff */
[----:B------:R-:W-:Y:S02]  /*2290*/  UIADD3.X UR45, UPT, UPT, UR29, URZ, URZ, UP3, !UPT ;  /* 0x000000ff1d2d7290 */ /* 0x000fe40009ffe4ff */
[----:B------:R-:W-:Y:S02]  /*22a0*/  UIADD3 UR56, UP4, UPT, UR28, 0x200, URZ ;  /* 0x000002001c387890 */ /* 0x000fe4000ff9e0ff */
[----:B------:R-:W-:Y:S02]  /*22b0*/  UIADD3 UR58, UP3, UPT, UR26, 0x400, URZ ;  /* 0x000004001a3a7890 */ /* 0x000fe4000ff7e0ff */
[----:B------:R-:W-:Y:S02]  /*22c0*/  UIADD3.X UR47, UPT, UPT, UR27, URZ, URZ, UP2, !UPT ;  /* 0x000000ff1b2f7290 */ /* 0x000fe400097fe4ff */
[----:B------:R-:W-:-:S02]  /*22d0*/  UIADD3.X UR49, UPT, UPT, UR29, URZ, URZ, UP6, !UPT ;  /* 0x000000ff1d317290 */ /* 0x000fc4000b7fe4ff */
[----:B------:R-:W-:Y:S02]  /*22e0*/  UIADD3 UR60, UP2, UPT, UR28, 0x202, URZ ;  /* 0x000002021c3c7890 */ /* 0x000fe4000ff5e0ff */
[----:B------:R-:W-:Y:S02]  /*22f0*/  UIADD3 UR62, UP6, UPT, UR26, 0x402, URZ ;  /* 0x000004021a3e7890 */ /* 0x000fe4000ffde0ff */
[----:B------:R-:W-:Y:S02]  /*2300*/  UIADD3.X UR51, UPT, UPT, UR27, URZ, URZ, UP5, !UPT ;  /* 0x000000ff1b337290 */ /* 0x000fe4000affe4ff */
[----:B------:R-:W-:Y:S02]  /*2310*/  UIADD3.X UR53, UPT, UPT, UR29, URZ, URZ, UP1, !UPT ;  /* 0x000000ff1d357290 */ /* 0x000fe40008ffe4ff */
[----:B------:R-:W-:Y:S02]  /*2320*/  UIADD3 UR4, UP5, UPT, UR28, 0x204, URZ ;  /* 0x000002041c047890 */ /* 0x000fe4000ffbe0ff */
[----:B------:R-:W-:-:S02]  /*2330*/  UIADD3 UR30, UP1, UPT, UR26, 0x404, URZ ;  /* 0x000004041a1e7890 */ /* 0x000fc4000ff3e0ff */
[----:B------:R-:W-:Y:S02]  /*2340*/  UIADD3.X UR55, UPT, UPT, UR27, URZ, URZ, UP0, !UPT ;  /* 0x000000ff1b377290 */ /* 0x000fe400087fe4ff */
[----:B------:R-:W-:Y:S02]  /*2350*/  UIADD3.X UR57, UPT, UPT, UR29, URZ, URZ, UP4, !UPT ;  /* 0x000000ff1d397290 */ /* 0x000fe4000a7fe4ff */
[----:B------:R-:W-:Y:S02]  /*2360*/  UIADD3.X UR59, UPT, UPT, UR27, URZ, URZ, UP3, !UPT ;  /* 0x000000ff1b3b7290 */ /* 0x000fe40009ffe4ff */
[----:B------:R-:W-:Y:S02]  /*2370*/  UIADD3.X UR61, UPT, UPT, UR29, URZ, URZ, UP2, !UPT ;  /* 0x000000ff1d3d7290 */ /* 0x000fe400097fe4ff */
[----:B------:R-:W-:Y:S01]  /*2380*/  UIADD3.X UR63, UPT, UPT, UR27, URZ, URZ, UP6, !UPT ;  /* 0x000000ff1b3f7290 */ /* 0x000fe2000b7fe4ff */
[----:B------:R-:W-:Y:S01]  /*2390*/  UMOV UR18, 0x0 ;  /* 0x0000000000127882 */ /* 0x000fe20000000000 */
[----:B------:R-:W-:Y:S01]  /*23a0*/  UMOV UR19, 0x4200010 ;  /* 0x0420001000137882 */ /* 0x000fe20000000000 */
[----:B------:R-:W-:Y:S01]  /*23b0*/  UMOV UR21, 0x40004040 ;  /* 0x4000404000157882 */ /* 0x000fe20000000000 */
[----:B------:R-:W-:Y:S01]  /*23c0*/  UMOV UR25, 0x40004040 ;  /* 0x4000404000197882 */ /* 0x000fe20000000000 */
[----:B------:R-:W-:Y:S01]  /*23d0*/  UIADD3.X UR5, UPT, UPT, UR29, URZ, URZ, UP5, !UPT ;  /* 0x000000ff1d057290 */ /* 0x000fe2000affe4ff */
[----:B------:R3:W-:Y:S01]  /*23e0*/  UTCHMMA gdesc[UR20], gdesc[UR24], tmem[UR11], tmem[UR18], idesc[UR19], UPT ;  /* 0x00ff1218140075ea */ /* 0x0007e2000b80000b */
[----:B------:R-:W-:Y:S01]  /*23f0*/  UIADD3.X UR31, UPT, UPT, UR27, URZ, URZ, UP1, !UPT ;  /* 0x000000ff1b1f7290 */ /* 0x000fe20008ffe4ff */
[----:B------:R-:W-:Y:S01]  /*2400*/  UMOV UR16, 0x0 ;  /* 0x0000000000107882 */ /* 0x000fe20000000000 */
[----:B------:R-:W-:Y:S01]  /*2410*/  UMOV UR17, 0x4200010 ;  /* 0x0420001000117882 */ /* 0x000fe20000000000 */
[----:B------:R-:W-:Y:S01]  /*2420*/  UMOV UR40, 0x0 ;  /* 0x0000000000287882 */ /* 0x000fe20000000000 */
[----:B------:R-:W-:Y:S01]  /*2430*/  UMOV UR41, 0x4200010 ;  /* 0x0420001000297882 */ /* 0x000fe20000000000 */
        /* <DEDUP_REMOVED lines=18> */
.L_x_60:
[----:B------:R-:W-:Y:S01]  /*2560*/  ELECT P0, URZ, PT ;  /* 0x0000000000ff782f */ /* 0x000fe20003800000 */
[----:B---3--:R-:W-:-:S03]  /*2570*/  UIADD3 UR4, UPT, UPT, UR42, 0x18010, URZ ;  /* 0x000180102a047890 */ /* 0x008fc6000fffe0ff */
[----:B------:R-:W-:Y:S01]  /*2580*/  ISETP.LT.U32.AND P0, PT, R68, 0x20, P0 ;  /* 0x000000204400780c */ /* 0x000fe20000701070 */
[----:B------:R-:W-:-:S12]  /*2590*/  UMOV UR5, URZ ;  /* 0x000000ff00057c82 */ /* 0x000fd80008000000 */
[----:B------:R-:W-:Y:S01]  /*25a0*/  VOTEU.ANY UP0, P0 ;  /* 0x0000000000ff7886 */ /* 0x000fe20000000100 */
[----:B------:R-:W-:-:S04]  /*25b0*/  VOTEU.ANY UP1, P0 ;  /* 0x0000000000ff7886 */ /* 0x000fc80000020100 */
[----:B------:R-:W-:Y:S02]  /*25c0*/  @UP0 UMOV UR4, UR4 ;  /* 0x0000000400040c82 */ /* 0x000fe40008000000 */
[----:B------:R3:W-:Y:S01]  /*25d0*/  @UP1 UTCBAR [UR4], URZ ;  /* 0x000000ff040013e9 */ /* 0x0007e200080000ff */
[----:B------:R-:W-:Y:S06]  /*25e0*/  BAR.SYNC.DEFER_BLOCKING 0x0 ;  /* 0x0000000000007b1d */ /* 0x000fec0000010000 */
[----:B------:R-:W4:Y:S02]  /*25f0*/  SYNCS.PHASECHK.TRANS64.TRYWAIT P0, [UR42+0x18010], R3 ;  /* 0x01801003ff0075a7 */ /* 0x000f24000800112a */
[----:B---34-:R-:W-:Y:S05]  /*2600*/  @!P0 BRA `(.L_x_61) ;  /* 0x0000000800588947 */ /* 0x018fea0003800000 */
.L_x_73:
[----:B------:R-:W-:Y:S02]  /*2610*/  UIADD3 UR15, UPT, UPT, UR15, 0x1, URZ ;  /* 0x000000010f0f7890 */ /* 0x000fe4000fffe0ff */
[----:B------:R-:W-:Y:S02]  /*2620*/  UIADD3 UR35, UPT, UPT, UR35, 0x80, URZ ;  /* 0x0000008023237890 */ /* 0x000fe4000fffe0ff */
[----:B------:R-:W-:-:S04]  /*2630*/  UISETP.NE.U32.AND UP0, UPT, UR15, 0x2, UPT ;  /* 0x000000020f00788c */ /* 0x000fc8000bf05070 */
[----:B------:R-:W-:Y:S02]  /*2640*/  USEL UR15, UR15, URZ, UP0 ;  /* 0x000000ff0f0f7287 */ /* 0x000fe40008000000 */
[----:B------:R-:W-:Y:S02]  /*2650*/  USEL UR4, URZ, 0x1, UP0 ;  /* 0x00000001ff047887 */ /* 0x000fe40008000000 */
[----:B--2---:R-:W-:-:S04]  /*2660*/  UISETP.GE.AND UP0, UPT, UR35, UR34, UPT ;  /* 0x000000222300728c */ /* 0x004fc8000bf06270 */
[----:B------:R-:W-:-:S05]  /*2670*/  LOP3.LUT R2, R2, UR4, RZ, 0x3c, !PT ;  /* 0x0000000402027c12 */ /* 0x000fca000f8e3cff */
[----:B------:R-:W-:Y:S05]  /*2680*/  BRA.U !UP0, `(.L_x_62) ;  /* 0xfffffff908387547 */ /* 0x000fea000b83ffff */
.L_x_55:
[----:B----4-:R-:W-:Y:S06]  /*2690*/  BAR.SYNC.DEFER_BLOCKING 0x0 ;  /* 0x0000000000007b1d */ /* 0x010fec0000010000 */
[----:B------:R-:W-:Y:S04]  /*26a0*/  BSSY.RECONVERGENT B5, `(.L_x_63) ;  /* 0x0000004000057945 */ /* 0x000fe80003800200 */
[----:B------:R-:W-:Y:S05]  /*26b0*/  @P3 BRA `(.L_x_64) ;  /* 0x0000000000083947 */ /* 0x000fea0003800000 */
[----:B------:R-:W2:Y:S02]  /*26c0*/  SYNCS.CCTL.IV [UR10+0x18000] ;  /* 0x01800000ff0079b1 */ /* 0x000ea4000800000a */
[----:B--2---:R-:W2:Y:S02]  /*26d0*/  SYNCS.CCTL.IV [UR10+0x18010] ;  /* 0x01801000ff0079b1 */ /* 0x004ea4000800000a */
.L_x_64:
[----:B------:R-:W-:Y:S05]  /*26e0*/  BSYNC.RECONVERGENT B5 ;  /* 0x0000000000057941 */ /* 0x000fea0003800200 */
.L_x_63:
[----:B--2---:R-:W-:Y:S06]  /*26f0*/  BAR.SYNC.DEFER_BLOCKING 0x0 ;  /* 0x0000000000007b1d */ /* 0x004fec0000010000 */
[----:B------:R-:W-:Y:S04]  /*2700*/  BSSY.RECONVERGENT B5, `(.L_x_65) ;  /* 0x0000004000057945 */ /* 0x000fe80003800200 */
[----:B------:R-:W-:Y:S05]  /*2710*/  @P3 BRA `(.L_x_66) ;  /* 0x0000000000083947 */ /* 0x000fea0003800000 */
[----:B------:R-:W2:Y:S02]  /*2720*/  SYNCS.CCTL.IV [UR10+0x18008] ;  /* 0x01800800ff0079b1 */ /* 0x000ea4000800000a */
[----:B--2---:R-:W2:Y:S02]  /*2730*/  SYNCS.CCTL.IV [UR10+0x18018] ;  /* 0x01801800ff0079b1 */ /* 0x004ea4000800000a */
.L_x_66:
[----:B------:R-:W-:Y:S05]  /*2740*/  BSYNC.RECONVERGENT B5 ;  /* 0x0000000000057941 */ /* 0x000fea0003800200 */
.L_x_65:
[----:B------:R-:W-:Y:S01]  /*2750*/  USHF.L.U32 UR4, UR14, 0x15, URZ ;  /* 0x000000150e047899 */ /* 0x000fe200080006ff */
[C---:B------:R-:W-:Y:S01]  /*2760*/  IMAD.SHL.U32 R4, R0.reuse, 0x80, RZ ;  /* 0x0000008000047824 */ /* 0x040fe200078e00ff */
[----:B------:R-:W-:Y:S01]  /*2770*/  ELECT P0, URZ, PT ;  /* 0x0000000000ff782f */ /* 0x000fe20003800000 */
[C---:B------:R-:W-:Y:S01]  /*2780*/  IMAD.SHL.U32 R2, R0.reuse, 0x40, RZ ;  /* 0x0000004000027824 */ /* 0x040fe200078e00ff */
[----:B------:R-:W-:Y:S01]  /*2790*/  ULOP3.LUT UR4, UR4, 0x600000, URZ, 0xc0, !UPT ;  /* 0x0060000004047892 */ /* 0x000fe2000f8ec0ff */
[----:B------:R-:W-:Y:S01]  /*27a0*/  IMAD.SHL.U32 R3, R0, 0x10, RZ ;  /* 0x0000001000037824 */ /* 0x000fe200078e00ff */
[----:B------:R-:W-:Y:S01]  /*27b0*/  LOP3.LUT R5, R4, 0x780, RZ, 0xc0, !PT ;  /* 0x0000078004057812 */ /* 0x000fe200078ec0ff */
[----:B------:R-:W-:Y:S01]  /*27c0*/  IMAD.SHL.U32 R0, R0, 0x200, RZ ;  /* 0x0000020000007824 */ /* 0x000fe200078e00ff */
[----:B------:R-:W-:Y:S01]  /*27d0*/  LOP3.LUT R2, R2, 0x1800, RZ, 0xc0, !PT ;  /* 0x0000180002027812 */ /* 0x000fe200078ec0ff */
[----:B------:R-:W-:Y:S01]  /*27e0*/  UIADD3 UR4, UPT, UPT, UR11, UR4, URZ ;  /* 0x000000040b047290 */ /* 0x000fe2000fffe0ff */
[----:B------:R-:W-:Y:S01]  /*27f0*/  ISETP.LT.U32.AND P0, PT, R68, 0x40, P0 ;  /* 0x000000404400780c */ /* 0x000fe20000701070 */
[----:B------:R-:W-:Y:S01]  /*2800*/  ULOP3.LUT UR14, UR14, 0x1, URZ, 0xc0, !UPT ;  /* 0x000000010e0e7892 */ /* 0x000fe2000f8ec0ff */
[----:B------:R-:W-:Y:S01]  /*2810*/  LOP3.LUT R5, R5, 0x2000, R0, 0xf8, !PT ;  /* 0x0000200005057812 */ /* 0x000fe200078ef800 */
[----:B------:R-:W-:Y:S01]  /*2820*/  UMOV UR6, UR23 ;  /* 0x0000001700067c82 */ /* 0x000fe20008000000 */
[----:B------:R-:W-:Y:S01]  /*2830*/  LOP3.LUT R2, R2, 0x70, R3, 0xf8, !PT ;  /* 0x0000007002027812 */ /* 0x000fe200078ef803 */
[----:B------:R-:W-:-:S03]  /*2840*/  ULEA UR5, UR14, UR7, 0x6 ;  /* 0x000000070e057291 */ /* 0x000fc6000f8e30ff */
[----:B------:R-:W-:Y:S02]  /*2850*/  LOP3.LUT R0, R5, R2, RZ, 0xfc, !PT ;  /* 0x0000000205007212 */ /* 0x000fe400078efcff */
[----:B-----5:R-:W-:Y:S01]  /*2860*/  LDTM.16dp32bit_t0_t15.x64 R4, tmem[UR4] ;  /* 0x00000004000479ee */ /* 0x020fe20008b00000 */
[----:B------:R-:W3:Y:S01]  /*2870*/  LDTM.16dp32bit_t16_t31.x64 R4, tmem[UR4+0x40] ;  /* 0x00004004000479ee */ /* 0x000ee20008b20000 */
[----:B------:R-:W-:Y:S01]  /*2880*/  NOP ;  /* 0x0000000000007918 */ /* 0x000fe20000000000 */
[C---:B------:R-:W-:Y:S01]  /*2890*/  LOP3.LUT R2, R0.reuse, 0x10, RZ, 0x3c, !PT ;  /* 0x0000001000027812 */ /* 0x040fe200078e3cff */
[----:B------:R-:W-:Y:S01]  /*28a0*/  ULEA UR4, UR14, UR10, 0xd ;  /* 0x0000000a0e047291 */ /* 0x000fe2000f8e68ff */
[----:B------:R-:W-:Y:S01]  /*28b0*/  LOP3.LUT R3, R0, 0x20, RZ, 0x3c, !PT ;  /* 0x0000002000037812 */ /* 0x000fe200078e3cff */
[----:B---3--:R-:W-:Y:S01]  /*28c0*/  VOTEU.ANY UP1, P0 ;  /* 0x0000000000ff7886 */ /* 0x008fe20000020100 */
[----:B------:R-:W-:Y:S01]  /*28d0*/  VOTEU.ANY UP0, P0 ;  /* 0x0000000000ff7886 */ /* 0x000fe20000000100 */
[----:B------:R-:W-:-:S02]  /*28e0*/  F2FP.F16.F32.PACK_AB R4, R5, R4 ;  /* 0x000000040504723e */ /* 0x000fc400000000ff */
[----:B------:R-:W-:Y:S02]  /*28f0*/  F2FP.F16.F32.PACK_AB R5, R7, R6 ;  /* 0x000000060705723e */ /* 0x000fe400000000ff */
[----:B------:R-:W-:Y:S02]  /*2900*/  F2FP.F16.F32.PACK_AB R12, R13, R12 ;  /* 0x0000000c0d0c723e */ /* 0x000fe400000000ff */
[----:B------:R-:W-:Y:S02]  /*2910*/  F2FP.F16.F32.PACK_AB R6, R9, R8 ;  /* 0x000000080906723e */ /* 0x000fe400000000ff */
[----:B------:R-:W-:Y:S02]  /*2920*/  F2FP.F16.F32.PACK_AB R7, R11, R10 ;  /* 0x0000000a0b07723e */ /* 0x000fe400000000ff */
[----:B------:R-:W-:Y:S02]  /*2930*/  F2FP.F16.F32.PACK_AB R13, R15, R14 ;  /* 0x0000000e0f0d723e */ /* 0x000fe400000000ff */
[----:B------:R-:W-:Y:S01]  /*2940*/  F2FP.F16.F32.PACK_AB R20, R21, R20 ;  /* 0x000000141514723e */ /* 0x000fe200000000ff */
[----:B--2---:R2:W-:Y:S01]  /*2950*/  STS.128 [R0+UR10], R4 ;  /* 0x0000000400007988 */ /* 0x0045e20008000c0a */
[----:B------:R-:W-:-:S02]  /*2960*/  F2FP.F16.F32.PACK_AB R14, R17, R16 ;  /* 0x00000010110e723e */ /* 0x000fc400000000ff */
[----:B------:R-:W-:Y:S02]  /*2970*/  F2FP.F16.F32.PACK_AB R15, R19, R18 ;  /* 0x00000012130f723e */ /* 0x000fe400000000ff */
[----:B------:R-:W-:Y:S02]  /*2980*/  F2FP.F16.F32.PACK_AB R21, R23, R22 ;  /* 0x000000161715723e */ /* 0x000fe400000000ff */
[----:B------:R-:W-:Y:S01]  /*2990*/  F2FP.F16.F32.PACK_AB R28, R29, R28 ;  /* 0x0000001c1d1c723e */ /* 0x000fe200000000ff */
[----:B------:R2:W-:Y:S01]  /*29a0*/  STS.128 [R2+UR10], R12 ;  /* 0x0000000c02007988 */ /* 0x0005e20008000c0a */
[----:B------:R-:W-:Y:S02]  /*29b0*/  F2FP.F16.F32.PACK_AB R22, R25, R24 ;  /* 0x000000181916723e */ /* 0x000fe400000000ff */
[----:B------:R-:W-:Y:S02]  /*29c0*/  F2FP.F16.F32.PACK_AB R23, R27, R26 ;  /* 0x0000001a1b17723e */ /* 0x000fe400000000ff */
[----:B------:R-:W-:-:S02]  /*29d0*/  F2FP.F16.F32.PACK_AB R29, R31, R30 ;  /* 0x0000001e1f1d723e */ /* 0x000fc400000000ff */
[----:B------:R-:W-:Y:S01]  /*29e0*/  F2FP.F16.F32.PACK_AB R36, R37, R36 ;  /* 0x000000242524723e */ /* 0x000fe200000000ff */
[----:B------:R2:W-:Y:S01]  /*29f0*/  STS.128 [R3+UR10], R20 ;  /* 0x0000001403007988 */ /* 0x0005e20008000c0a */
[----:B------:R-:W-:Y:S02]  /*2a00*/  F2FP.F16.F32.PACK_AB R30, R33, R32 ;  /* 0x00000020211e723e */ /* 0x000fe400000000ff */
[----:B------:R-:W-:Y:S02]  /*2a10*/  F2FP.F16.F32.PACK_AB R31, R35, R34 ;  /* 0x00000022231f723e */ /* 0x000fe400000000ff */
[----:B------:R-:W-:Y:S02]  /*2a20*/  F2FP.F16.F32.PACK_AB R37, R39, R38 ;  /* 0x000000262725723e */ /* 0x000fe400000000ff */
[----:B------:R-:W-:Y:S02]  /*2a30*/  F2FP.F16.F32.PACK_AB R44, R45, R44 ;  /* 0x0000002c2d2c723e */ /* 0x000fe400000000ff */
[----:B------:R-:W-:-:S02]  /*2a40*/  LOP3.LUT R8, R0, 0x30, RZ, 0x3c, !PT ;  /* 0x0000003000087812 */ /* 0x000fc400078e3cff */
[----:B------:R-:W-:Y:S02]  /*2a50*/  F2FP.F16.F32.PACK_AB R38, R41, R40 ;  /* 0x000000282926723e */ /* 0x000fe400000000ff */
[----:B------:R-:W-:Y:S01]  /*2a60*/  F2FP.F16.F32.PACK_AB R39, R43, R42 ;  /* 0x0000002a2b27723e */ /* 0x000fe200000000ff */
[----:B------:R2:W-:Y:S01]  /*2a70*/  STS.128 [R8+UR10], R28 ;  /* 0x0000001c08007988 */ /* 0x0005e20008000c0a */
[----:B------:R-:W-:Y:S02]  /*2a80*/  F2FP.F16.F32.PACK_AB R45, R47, R46 ;  /* 0x0000002e2f2d723e */ /* 0x000fe400000000ff */
[----:B------:R-:W-:Y:S02]  /*2a90*/  F2FP.F16.F32.PACK_AB R52, R53, R52 ;  /* 0x000000343534723e */ /* 0x000fe400000000ff */
[----:B------:R-:W-:Y:S02]  /*2aa0*/  LOP3.LUT R9, R0, 0x40, RZ, 0x3c, !PT ;  /* 0x0000004000097812 */ /* 0x000fe400078e3cff */
[----:B------:R-:W-:-:S02]  /*2ab0*/  F2FP.F16.F32.PACK_AB R46, R49, R48 ;  /* 0x00000030312e723e */ /* 0x000fc400000000ff */
[----:B------:R-:W-:Y:S01]  /*2ac0*/  F2FP.F16.F32.PACK_AB R47, R51, R50 ;  /* 0x00000032332f723e */ /* 0x000fe200000000ff */
[----:B------:R2:W-:Y:S01]  /*2ad0*/  STS.128 [R9+UR10], R36 ;  /* 0x0000002409007988 */ /* 0x0005e20008000c0a */
[----:B------:R-:W-:Y:S02]  /*2ae0*/  F2FP.F16.F32.PACK_AB R53, R55, R54 ;  /* 0x000000363735723e */ /* 0x000fe400000000ff */
[----:B------:R-:W-:Y:S02]  /*2af0*/  F2FP.F16.F32.PACK_AB R60, R61, R60 ;  /* 0x0000003c3d3c723e */ /* 0x000fe400000000ff */
[----:B------:R-:W-:Y:S02]  /*2b00*/  LOP3.LUT R10, R0, 0x50, RZ, 0x3c, !PT ;  /* 0x00000050000a7812 */ /* 0x000fe400078e3cff */
[----:B------:R-:W-:Y:S02]  /*2b10*/  F2FP.F16.F32.PACK_AB R54, R57, R56 ;  /* 0x000000383936723e */ /* 0x000fe400000000ff */
[----:B------:R-:W-:Y:S01]  /*2b20*/  F2FP.F16.F32.PACK_AB R55, R59, R58 ;  /* 0x0000003a3b37723e */ /* 0x000fe200000000ff */
[----:B------:R2:W-:Y:S01]  /*2b30*/  STS.128 [R10+UR10], R44 ;  /* 0x0000002c0a007988 */ /* 0x0005e20008000c0a */
[----:B------:R-:W-:-:S02]  /*2b40*/  F2FP.F16.F32.PACK_AB R61, R63, R62 ;  /* 0x0000003e3f3d723e */ /* 0x000fc400000000ff */
[C---:B------:R-:W-:Y:S02]  /*2b50*/  LOP3.LUT R11, R0.reuse, 0x60, RZ, 0x3c, !PT ;  /* 0x00000060000b7812 */ /* 0x040fe400078e3cff */
[----:B------:R-:W-:Y:S02]  /*2b60*/  F2FP.F16.F32.PACK_AB R62, R65, R64 ;  /* 0x00000040413e723e */ /* 0x000fe400000000ff */
[----:B------:R-:W-:Y:S01]  /*2b70*/  F2FP.F16.F32.PACK_AB R63, R67, R66 ;  /* 0x00000042433f723e */ /* 0x000fe200000000ff */
[----:B------:R2:W-:Y:S01]  /*2b80*/  STS.128 [R11+UR10], R52 ;  /* 0x000000340b007988 */ /* 0x0005e20008000c0a */
[----:B------:R-:W-:-:S05]  /*2b90*/  LOP3.LUT R16, R0, 0x70, RZ, 0x3c, !PT ;  /* 0x0000007000107812 */ /* 0x000fca00078e3cff */
[----:B------:R2:W-:Y:S01]  /*2ba0*/  STS.128 [R16+UR10], R60 ;  /* 0x0000003c10007988 */ /* 0x0005e20008000c0a */
[----:B------:R3:W-:Y:S06]  /*2bb0*/  MEMBAR.ALL.CTA ;  /* 0x0000000000007992 */ /* 0x0007ec0000008000 */
[----:B---3--:R-:W3:Y:S02]  /*2bc0*/  FENCE.VIEW.ASYNC.S ;  /* 0x00000000000073c6 */ /* 0x008ee40000000000 */
[----:B---3--:R-:W-:Y:S06]  /*2bd0*/  BAR.SYNC.DEFER_BLOCKING 0x0 ;  /* 0x0000000000007b1d */ /* 0x008fec0000010000 */
[----:B------:R2:W-:Y:S01]  /*2be0*/  @UP1 UTMASTG.2D [UR4], [UR12] ;  /* 0x000000040c0013b5 */ /* 0x0005e20008008000 */
[----:B------:R0:W-:Y:S01]  /*2bf0*/  UTMACMDFLUSH ;  /* 0x00000000000079b7 */ /* 0x0001e20000000000 */
[----:B------:R-:W-:-:S04]  /*2c00*/  DEPBAR.LE SB0, 0x0 ;  /* 0x000080000000791a */ /* 0x000fc80000000000 */
[----:B------:R-:W-:Y:S08]  /*2c10*/  BAR.SYNC.DEFER_BLOCKING 0x0 ;  /* 0x0000000000007b1d */ /* 0x000ff00000010000 */
[----:B------:R-:W-:Y:S06]  /*2c20*/  BAR.SYNC.DEFER_BLOCKING 0x0 ;  /* 0x0000000000007b1d */ /* 0x000fec0000010000 */
[----:B--2---:R-:W-:Y:S05]  /*2c30*/  @P2 BRA `(.L_x_67) ;  /* 0x0000000000a02947 */ /* 0x004fea0003800000 */
[----:B------:R-:W2:Y:S01]  /*2c40*/  S2UR UR5, SR_CgaCtaId ;  /* 0x00000000000579c3 */ /* 0x000ea20000008800 */
[----:B------:R-:W-:Y:S01]  /*2c50*/  NOP ;  /* 0x0000000000007918 */ /* 0x000fe20000000000 */
[----:B------:R-:W-:Y:S01]  /*2c60*/  UMOV UR4, 0x50 ;  /* 0x0000005000047882 */ /* 0x000fe20000000000 */
[----:B------:R-:W-:Y:S02]  /*2c70*/  IMAD.U32 R0, RZ, RZ, UR11 ;  /* 0x0000000bff007e24 */ /* 0x000fe4000f8e00ff */
[----:B------:R-:W-:Y:S02]  /*2c80*/  IMAD.MOV.U32 R3, RZ, RZ, 0xf ;  /* 0x0000000fff037424 */ /* 0x000fe400078e00ff */
[----:B------:R-:W-:Y:S01]  /*2c90*/  IMAD.MOV.U32 R7, RZ, RZ, 0x1 ;  /* 0x00000001ff077424 */ /* 0x000fe200078e00ff */
[----:B------:R-:W-:-:S04]  /*2ca0*/  LOP3.LUT R0, R0, 0xffff, RZ, 0xc0, !PT ;  /* 0x0000ffff00007812 */ /* 0x000fc800078ec0ff */
[----:B------:R-:W-:-:S05]  /*2cb0*/  SHF.R.U32.HI R0, RZ, 0x5, R0 ;  /* 0x00000005ff007819 */ /* 0x000fca0000011600 */
[----:B------:R-:W-:Y:S01]  /*2cc0*/  VIADD R2, R0, 0x10 ;  /* 0x0000001000027836 */ /* 0x000fe20000000000 */
[----:B------:R-:W-:Y:S01]  /*2cd0*/  SHF.L.U32 R0, R3, R0, RZ ;  /* 0x0000000003007219 */ /* 0x000fe200000006ff */
[----:B--2---:R-:W-:-:S03]  /*2ce0*/  ULEA UR6, UR5, UR4, 0x18 ;  /* 0x0000000405067291 */ /* 0x004fc6000f8ec0ff */
[----:B------:R-:W-:-:S04]  /*2cf0*/  SHF.L.U32 R3, R7, R2, RZ ;  /* 0x0000000207037219 */ /* 0x000fc800000006ff */
[----:B------:R-:W-:Y:S02]  /*2d00*/  LOP3.LUT R0, R3, R0, RZ, 0xfc, !PT ;  /* 0x0000000003007212 */ /* 0x000fe400078efcff */
[----:B------:R-:W2:Y:S02]  /*2d10*/  LDS R5, [UR6] ;  /* 0x00000006ff057984 */ /* 0x000ea40008000800 */
[C---:B------:R-:W-:Y:S02]  /*2d20*/  LOP3.LUT R2, R0.reuse, 0xffff, RZ, 0xc0, !PT ;  /* 0x0000ffff00027812 */ /* 0x040fe400078ec0ff */
[----:B--2---:R-:W-:-:S04]  /*2d30*/  LOP3.LUT R3, R0, 0xffff, R5, 0x80, !PT ;  /* 0x0000ffff00037812 */ /* 0x004fc800078e8005 */
[----:B------:R-:W-:-:S13]  /*2d40*/  ISETP.NE.AND P0, PT, R3, R2, PT ;  /* 0x000000020300720c */ /* 0x000fda0003f05270 */
[----:B------:R-:W-:Y:S05]  /*2d50*/  @P0 BRA `(.L_x_68) ;  /* 0x0000000000500947 */ /* 0x000fea0003800000 */
[----:B------:R-:W-:Y:S02]  /*2d60*/  SHF.R.U32.HI R5, RZ, 0x10, R5 ;  /* 0x00000010ff057819 */ /* 0x000fe40000011605 */
[----:B------:R-:W-:-:S04]  /*2d70*/  SHF.R.U32.HI R2, RZ, 0x10, R0 ;  /* 0x00000010ff027819 */ /* 0x000fc80000011600 */
[----:B------:R-:W-:-:S04]  /*2d80*/  LOP3.LUT R5, R5, R2, RZ, 0xc0, !PT ;  /* 0x0000000205057212 */ /* 0x000fc800078ec0ff */
[----:B------:R-:W-:-:S13]  /*2d90*/  ISETP.NE.AND P0, PT, R5, R2, PT ;  /* 0x000000020500720c */ /* 0x000fda0003f05270 */
[----:B------:R-:W-:Y:S05]  /*2da0*/  @P0 BRA `(.L_x_69) ;  /* 0x0000000000300947 */ /* 0x000fea0003800000 */
[----:B------:R-:W-:Y:S01]  /*2db0*/  R2UR UR4, R0 ;  /* 0x00000000000472ca */ /* 0x000fe200000e0000 */
[----:B------:R-:W-:Y:S01]  /*2dc0*/  VOTEU.ANY UR5, UPT, PT ;  /* 0x0000000000057886 */ /* 0x000fe200038e0100 */
[----:B------:R-:W2:Y:S01]  /*2dd0*/  S2R R0, SR_LANEID ;  /* 0x0000000000007919 */ /* 0x000ea20000000000 */
[----:B------:R-:W-:-:S10]  /*2de0*/  UFLO.U32 UR5, UR5 ;  /* 0x00000005000572bd */ /* 0x000fd400080e0000 */
[----:B------:R-:W-:-:S06]  /*2df0*/  ULOP3.LUT UR4, URZ, UR4, URZ, 0x33, !UPT ;  /* 0x00000004ff047292 */ /* 0x000fcc000f8e33ff */
[----:B------:R-:W-:-:S04]  /*2e00*/  IMAD.U32 R2, RZ, RZ, UR4 ;  /* 0x00000004ff027e24 */ /* 0x000fc8000f8e00ff */
[----:B------:R-:W3:Y:S02]  /*2e10*/  REDUX UR7, R2 ;  /* 0x00000000020773c4 */ /* 0x000ee40000000000 */
[----:B------:R4:W-:Y:S01]  /*2e20*/  UTCATOMSWS.AND URZ, UR4 ;  /* 0x0000000400ff79e3 */ /* 0x0009e20008000000 */
[----:B--2---:R-:W-:Y:S01]  /*2e30*/  ISETP.EQ.U32.AND P0, PT, R0, UR5, PT ;  /* 0x0000000500007c0c */ /* 0x004fe2000bf02070 */
[----:B---3--:R-:W-:-:S12]  /*2e40*/  IMAD.U32 R0, RZ, RZ, UR7 ;  /* 0x00000007ff007e24 */ /* 0x008fd8000f8e00ff */
[----:B------:R4:W-:Y:S01]  /*2e50*/  @P0 ATOMS.AND RZ, [UR6], R0 ;  /* 0x00000000ffff098c */ /* 0x0009e2000a800006 */
[----:B------:R-:W-:Y:S05]  /*2e60*/  BRA `(.L_x_67) ;  /* 0x0000000000147947 */ /* 0x000fea0003800000 */
.L_x_69:
[----:B------:R-:W-:-:S07]  /*2e70*/  MOV R2, 0x2e90 ;  /* 0x00002e9000027802 */ /* 0x000fce0000000f00 */
[----:B-1----:R-:W-:Y:S05]  /*2e80*/  CALL.REL.NOINC `($__internal_0_$__cuda_sm10x_tcgen05_guardrail_trap_col_being_dealloced_not_returned_by_alloc) ;  /* 0x0000000000447944 */ /* 0x002fea0003c00000 */
[----:B------:R-:W-:Y:S05]  /*2e90*/  BRA `(.L_x_67) ;  /* 0x0000000000087947 */ /* 0x000fea0003800000 */
.L_x_68:
[----:B------:R-:W-:-:S07]  /*2ea0*/  MOV R2, 0x2ec0 ;  /* 0x00002ec000027802 */ /* 0x000fce0000000f00 */
[----:B-1----:R-:W-:Y:S05]  /*2eb0*/  CALL.REL.NOINC `($__internal_2_$__cuda_sm10x_tcgen05_guardrail_trap_unallocated_columns_being_dealloced) ;  /* 0x0000000000507944 */ /* 0x002fea0003c00000 */
.L_x_67:
[----:B------:R-:W-:Y:S01]  /*2ec0*/  NOP ;  /* 0x0000000000007918 */ /* 0x000fe20000000000 */
[----:B----4-:R-:W-:Y:S05]  /*2ed0*/  EXIT ;  /* 0x000000000000794d */ /* 0x010fea0003800000 */
.L_x_56:
[----:B------:R-:W2:Y:S02]  /*2ee0*/  SYNCS.PHASECHK.TRANS64.TRYWAIT P0, [UR10+0x18000], RZ ;  /* 0x018000ffff0075a7 */ /* 0x000ea4000800110a */
[----:B--2---:R-:W-:Y:S05]  /*2ef0*/  @!P0 BRA `(.L_x_56) ;  /* 0xfffffffc00f88947 */ /* 0x004fea000383ffff */
[----:B------:R-:W-:Y:S05]  /*2f00*/  BRA `(.L_x_70) ;  /* 0xffffffec00087947 */ /* 0x000fea000383ffff */
.L_x_58:
[----:B------:R-:W2:Y:S02]  /*2f10*/  SYNCS.PHASECHK.TRANS64.TRYWAIT P1, [UR10+0x18010], RZ ;  /* 0x018010ffff0075a7 */ /* 0x000ea4000802110a */
[----:B--2---:R-:W-:Y:S05]  /*2f20*/  @!P1 BRA `(.L_x_58) ;  /* 0xfffffffc00f89947 */ /* 0x004fea000383ffff */
[----:B------:R-:W-:Y:S05]  /*2f30*/  BRA `(.L_x_71) ;  /* 0xffffffec00f87947 */ /* 0x000fea000383ffff */
.L_x_59:
[----:B------:R-:W3:Y:S02]  /*2f40*/  SYNCS.PHASECHK.TRANS64.TRYWAIT P0, [UR42+0x18000], R3 ;  /* 0x01800003ff0075a7 */ /* 0x000ee4000800112a */
[----:B---3--:R-:W-:Y:S05]  /*2f50*/  @!P0 BRA `(.L_x_59) ;  /* 0xfffffffc00f88947 */ /* 0x008fea000383ffff */
[----:B------:R-:W-:Y:S05]  /*2f60*/  BRA `(.L_x_72) ;  /* 0xfffffff000847947 */ /* 0x000fea000383ffff */
.L_x_61:
[----:B------:R-:W3:Y:S02]  /*2f70*/  SYNCS.PHASECHK.TRANS64.TRYWAIT P0, [UR42+0x18010], R3 ;  /* 0x01801003ff0075a7 */ /* 0x000ee4000800112a */
[----:B---3--:R-:W-:Y:S05]  /*2f80*/  @!P0 BRA `(.L_x_61) ;  /* 0xfffffffc00f88947 */ /* 0x008fea000383ffff */
[----:B------:R-:W-:Y:S05]  /*2f90*/  BRA `(.L_x_73) ;  /* 0xfffffff4009c7947 */ /* 0x000fea000383ffff */
        .weak           $__internal_0_$__cuda_sm10x_tcgen05_guardrail_trap_col_being_dealloced_not_returned_by_alloc
        .type           $__internal_0_$__cuda_sm10x_tcgen05_guardrail_trap_col_being_dealloced_not_returned_by_alloc,@function
        .size           $__internal_0_$__cuda_sm10x_tcgen05_guardrail_trap_col_being_dealloced_not_returned_by_alloc,($__internal_1_$__cuda_sm10x_tcgen05_guardrail_trap_phase_invalid_during_alloc - $__internal_0_$__cuda_sm10x_tcgen05_guardrail_trap_col_being_dealloced_not_returned_by_alloc)
$__internal_0_$__cuda_sm10x_tcgen05_guardrail_trap_col_being_dealloced_not_returned_by_alloc:
[----:B------:R-:W-:Y:S05]  /*2fa0*/  BPT.TRAP 0x1 ;  /* 0x000000040000795c */ /* 0x000fea0000300000 */
[----:B------:R-:W-:-:S04]  /*2fb0*/  IMAD.MOV.U32 R3, RZ, RZ, 0x0 ;  /* 0x00000000ff037424 */ /* 0x000fc800078e00ff */
[----:B------:R-:W-:Y:S05]  /*2fc0*/  RET.REL.NODEC R2 `(gluon_tcgen05) ;  /* 0xffffffd0020c7950 */ /* 0x000fea0003c3ffff */
        .weak           $__internal_1_$__cuda_sm10x_tcgen05_guardrail_trap_phase_invalid_during_alloc
        .type           $__internal_1_$__cuda_sm10x_tcgen05_guardrail_trap_phase_invalid_during_alloc,@function
        .size           $__internal_1_$__cuda_sm10x_tcgen05_guardrail_trap_phase_invalid_during_alloc,($__internal_2_$__cuda_sm10x_tcgen05_guardrail_trap_unallocated_columns_being_dealloced - $__internal_1_$__cuda_sm10x_tcgen05_guardrail_trap_phase_invalid_during_alloc)
$__internal_1_$__cuda_sm10x_tcgen05_guardrail_trap_phase_invalid_during_alloc:
[----:B------:R-:W-:Y:S05]  /*2fd0*/  BPT.TRAP 0x1 ;  /* 0x000000040000795c */ /* 0x000fea0000300000 */
[----:B------:R-:W-:-:S04]  /*2fe0*/  IMAD.MOV.U32 R3, RZ, RZ, 0x0 ;  /* 0x00000000ff037424 */ /* 0x000fc800078e00ff */
[----:B------:R-:W-:Y:S05]  /*2ff0*/  RET.REL.NODEC R2 `(gluon_tcgen05) ;  /* 0xffffffd002007950 */ /* 0x000fea0003c3ffff */
        .weak           $__internal_2_$__cuda_sm10x_tcgen05_guardrail_trap_unallocated_columns_being_dealloced
        .type           $__internal_2_$__cuda_sm10x_tcgen05_guardrail_trap_unallocated_columns_being_dealloced,@function
        .size           $__internal_2_$__cuda_sm10x_tcgen05_guardrail_trap_unallocated_columns_being_dealloced,(.L_x_77 - $__internal_2_$__cuda_sm10x_tcgen05_guardrail_trap_unallocated_columns_being_dealloced)
$__internal_2_$__cuda_sm10x_tcgen05_guardrail_trap_unallocated_columns_being_dealloced:
[----:B------:R-:W-:Y:S05]  /*3000*/  BPT.TRAP 0x1 ;  /* 0x000000040000795c */ /* 0x000fea0000300000 */
[----:B------:R-:W-:-:S04]  /*3010*/  IMAD.MOV.U32 R3, RZ, RZ, 0x0 ;  /* 0x00000000ff037424 */ /* 0x000fc800078e00ff */
[----:B------:R-:W-:Y:S05]  /*3020*/  RET.REL.NODEC R2 `(gluon_tcgen05) ;  /* 0xffffffcc02f47950 */ /* 0x000fea0003c3ffff */
.L_x_74:
[----:B------:R-:W-:-:S00]  /*3030*/  BRA `(.L_x_74) ;  /* 0xfffffffc00fc7947 */ /* 0x000fc0000383ffff */
[----:B------:R-:W-:-:S00]  /*3040*/  NOP ;  /* 0x0000000000007918 */ /* 0x000fc00000000000 */
        /* <DEDUP_REMOVED lines=11> */
.L_x_77:


//--------------------- .nv.shared.gluon_tcgen05  --------------------------
	.section	.nv.shared.gluon_tcgen05,"aw",@nobits
	.sectionflags	@""
	.align	16
	.zero		1024


//--------------------- .nv.shared.reserved.0     --------------------------
	.section	.nv.shared.reserved.0,"aw",@nobits
	.align	8
	.weak		__nv_reservedSMEM_offset_0_alias
	.size		__nv_reservedSMEM_offset_0_alias, 0, 64
	.other		__nv_reservedSMEM_offset_0_alias,@"STO_CUDA_RESERVED_SHARED STV_DEFAULT"
__nv_reservedSMEM_offset_0_alias:
	.zero		0
.nv.shared.reserved.0:
	.zero		64
	.weak		__nv_reservedSMEM_allocation_phase
	.type		__nv_reservedSMEM_allocation_phase,@object
	.size		__nv_reservedSMEM_allocation_phase,(.L_0 - __nv_reservedSMEM_allocation_phase)
__nv_reservedSMEM_allocation_phase:
	.zero		1
.L_0:
	.zero		7
	.weak		__nv_reservedSMEM_devtool_atexit_pc
	.type		__nv_reservedSMEM_devtool_atexit_pc,@object
	.size		__nv_reservedSMEM_devtool_atexit_pc,(__nv_reservedSMEM_allocation_mask - __nv_reservedSMEM_devtool_atexit_pc)
__nv_reservedSMEM_devtool_atexit_pc:
	.zero		8
	.weak		__nv_reservedSMEM_allocation_mask
	.type		__nv_reservedSMEM_allocation_mask,@object
	.size		__nv_reservedSMEM_allocation_mask,(.L_2 - __nv_reservedSMEM_allocation_mask)
__nv_reservedSMEM_allocation_mask:
	.zero		4
.L_2:


//--------------------- .nv.constant0.gluon_tcgen05 --------------------------
	.section	.nv.constant0.gluon_tcgen05,"a",@progbits
	.sectionflags	@""
	.align	4
.nv.constant0.gluon_tcgen05:
	.zero		976


//--------------------- SYMBOLS --------------------------

	.type		.nv.reservedSmem.offset0,@object
	.size		.nv.reservedSmem.offset0,0x4
	.type		.nv.reservedSmem.cap,@object
	.size		.nv.reservedSmem.cap,0x4
